	.target	sm_90a

	.elftype	@"ET_EXEC"


//--------------------- .note.nv.tkinfo           --------------------------
	.section	.note.nv.tkinfo,"",@"SHT_NOTE"
	.sectionflags	@"SHF_NOTE_NV_TKINFO"
	.tkinfo
        /*0018*/ 	.word	0x00000002
        /*0030*/ 	.string	""
        /*0030*/ 	.string	"ptxas"
        /*0030*/ 	.string	"Cuda compilation tools, release 13.0, V13.0.88"
        /*0030*/ 	.string	"Build cuda_13.0.r13.0/compiler.36424714_0"
        /*0030*/ 	.string	"-arch sm_90a -m 64 "



//--------------------- .note.nv.cuinfo           --------------------------
	.section	.note.nv.cuinfo,"",@"SHT_NOTE"
	.sectionflags	@"SHF_NOTE_NV_CUINFO"
        /*0018*/ 	.short	0x0002
        /*001a*/ 	.short	0x005a
        /*001c*/ 	.short	0x0082
	.zero		2


//--------------------- .nv.info                  --------------------------
	.section	.nv.info,"",@"SHT_CUDA_INFO"
	.align	4


	//----- nvinfo : EIATTR_REGCOUNT
	.align		4
        /*0000*/ 	.byte	0x04, 0x2f
        /*0002*/ 	.short	(.L_12 - .L_11)
	.align		4
.L_11:
        /*0004*/ 	.word	index@(_ZN7cutlass13device_kernelINS_4conv6kernel13ConvUniversalINS1_16ConvProblemShapeILNS1_8OperatorE1ELi2EEENS1_10collective14CollectiveConvINS1_46MainloopSm90TmaGmmaWarpSpecializedImplicitGemmILS5_1ELi9ELi2EN4cute5tupleIJNSA_1CILi2EEENSC_ILi1EEESE_EEENS1_36KernelImplicitTmaWarpSpecializedSm90ELi1EEENSB_IJNSC_ILi128EEENSC_ILi64EEENSB_IJSJ_EEEEEENS_10bfloat16_tESM_NSA_8TiledMMAINSA_8MMA_AtomIJNSA_4SM904GMMA27MMA_64x64x16_F32BF16BF16_SSILNSQ_5MajorE0ELSS_1ELNSQ_7ScaleInE1ELST_1EEEEEENSA_6LayoutINSB_IJSE_SE_SE_EEENSB_IJNSC_ILi0EEESY_SY_EEEEENSB_IJNSA_10UnderscoreES11_S11_EEEEENS7_6detail26Sm90ImplicitGemmTileTraitsINSA_20SM90_TMA_LOAD_IM2COLENSA_14ComposedLayoutINSA_7SwizzleILi3ELi4ELi3EEENSA_18smem_ptr_flag_bitsILi16EEENSW_INSB_IJNSB_IJNSC_ILi8EEENSC_ILi16EEEEEENSB_IJSJ_SE_EEENSB_IJSE_NSC_ILi9EEEEEEEEENSB_IJNSB_IJSJ_NSC_ILi512EEEEEENSB_IJSE_SY_EEENSB_IJSY_NSC_ILi8192EEEEEEEEEEEEEvEENS15_INSA_23SM90_TMA_LOAD_MULTICASTENS17_IS19_S1B_NSW_INSB_IJS1F_NSB_IJS1C_S1C_EEES1H_EEENSB_IJS1L_S1K_NSB_IJSY_NSC_ILi4096EEEEEEEEEEEEEvEEEENS_8epilogue10collective6detail29Sm90TmaWarpSpecializedAdapterINS23_15DefaultEpilogueISM_NSB_IJNSB_IJlllEEESE_SY_EEES28_NS22_6thread17LinearCombinationISM_Li1EffLNS29_9ScaleType4KindE0ELNS_15FloatRoundStyleE2ESM_EENS_4gemm15EpilogueDefaultEEEEEvvEEEEvNT_6ParamsE)
        /*0008*/ 	.word	0x0000005a


	//----- nvinfo : EIATTR_FRAME_SIZE
	.align		4
.L_12:
        /*000c*/ 	.byte	0x04, 0x11
        /*000e*/ 	.short	(.L_14 - .L_13)
	.align		4
.L_13:
        /*0010*/ 	.word	index@(_ZN7cutlass13device_kernelINS_4conv6kernel13ConvUniversalINS1_16ConvProblemShapeILNS1_8OperatorE1ELi2EEENS1_10collective14CollectiveConvINS1_46MainloopSm90TmaGmmaWarpSpecializedImplicitGemmILS5_1ELi9ELi2EN4cute5tupleIJNSA_1CILi2EEENSC_ILi1EEESE_EEENS1_36KernelImplicitTmaWarpSpecializedSm90ELi1EEENSB_IJNSC_ILi128EEENSC_ILi64EEENSB_IJSJ_EEEEEENS_10bfloat16_tESM_NSA_8TiledMMAINSA_8MMA_AtomIJNSA_4SM904GMMA27MMA_64x64x16_F32BF16BF16_SSILNSQ_5MajorE0ELSS_1ELNSQ_7ScaleInE1ELST_1EEEEEENSA_6LayoutINSB_IJSE_SE_SE_EEENSB_IJNSC_ILi0EEESY_SY_EEEEENSB_IJNSA_10UnderscoreES11_S11_EEEEENS7_6detail26Sm90ImplicitGemmTileTraitsINSA_20SM90_TMA_LOAD_IM2COLENSA_14ComposedLayoutINSA_7SwizzleILi3ELi4ELi3EEENSA_18smem_ptr_flag_bitsILi16EEENSW_INSB_IJNSB_IJNSC_ILi8EEENSC_ILi16EEEEEENSB_IJSJ_SE_EEENSB_IJSE_NSC_ILi9EEEEEEEEENSB_IJNSB_IJSJ_NSC_ILi512EEEEEENSB_IJSE_SY_EEENSB_IJSY_NSC_ILi8192EEEEEEEEEEEEEvEENS15_INSA_23SM90_TMA_LOAD_MULTICASTENS17_IS19_S1B_NSW_INSB_IJS1F_NSB_IJS1C_S1C_EEES1H_EEENSB_IJS1L_S1K_NSB_IJSY_NSC_ILi4096EEEEEEEEEEEEEvEEEENS_8epilogue10collective6detail29Sm90TmaWarpSpecializedAdapterINS23_15DefaultEpilogueISM_NSB_IJNSB_IJlllEEESE_SY_EEES28_NS22_6thread17LinearCombinationISM_Li1EffLNS29_9ScaleType4KindE0ELNS_15FloatRoundStyleE2ESM_EENS_4gemm15EpilogueDefaultEEEEEvvEEEEvNT_6ParamsE)
        /*0014*/ 	.word	0x00000000


	//----- nvinfo : EIATTR_MIN_STACK_SIZE
	.align		4
.L_14:
        /*0018*/ 	.byte	0x04, 0x12
        /*001a*/ 	.short	(.L_16 - .L_15)
	.align		4
.L_15:
        /*001c*/ 	.word	index@(_ZN7cutlass13device_kernelINS_4conv6kernel13ConvUniversalINS1_16ConvProblemShapeILNS1_8OperatorE1ELi2EEENS1_10collective14CollectiveConvINS1_46MainloopSm90TmaGmmaWarpSpecializedImplicitGemmILS5_1ELi9ELi2EN4cute5tupleIJNSA_1CILi2EEENSC_ILi1EEESE_EEENS1_36KernelImplicitTmaWarpSpecializedSm90ELi1EEENSB_IJNSC_ILi128EEENSC_ILi64EEENSB_IJSJ_EEEEEENS_10bfloat16_tESM_NSA_8TiledMMAINSA_8MMA_AtomIJNSA_4SM904GMMA27MMA_64x64x16_F32BF16BF16_SSILNSQ_5MajorE0ELSS_1ELNSQ_7ScaleInE1ELST_1EEEEEENSA_6LayoutINSB_IJSE_SE_SE_EEENSB_IJNSC_ILi0EEESY_SY_EEEEENSB_IJNSA_10UnderscoreES11_S11_EEEEENS7_6detail26Sm90ImplicitGemmTileTraitsINSA_20SM90_TMA_LOAD_IM2COLENSA_14ComposedLayoutINSA_7SwizzleILi3ELi4ELi3EEENSA_18smem_ptr_flag_bitsILi16EEENSW_INSB_IJNSB_IJNSC_ILi8EEENSC_ILi16EEEEEENSB_IJSJ_SE_EEENSB_IJSE_NSC_ILi9EEEEEEEEENSB_IJNSB_IJSJ_NSC_ILi512EEEEEENSB_IJSE_SY_EEENSB_IJSY_NSC_ILi8192EEEEEEEEEEEEEvEENS15_INSA_23SM90_TMA_LOAD_MULTICASTENS17_IS19_S1B_NSW_INSB_IJS1F_NSB_IJS1C_S1C_EEES1H_EEENSB_IJS1L_S1K_NSB_IJSY_NSC_ILi4096EEEEEEEEEEEEEvEEEENS_8epilogue10collective6detail29Sm90TmaWarpSpecializedAdapterINS23_15DefaultEpilogueISM_NSB_IJNSB_IJlllEEESE_SY_EEES28_NS22_6thread17LinearCombinationISM_Li1EffLNS29_9ScaleType4KindE0ELNS_15FloatRoundStyleE2ESM_EENS_4gemm15EpilogueDefaultEEEEEvvEEEEvNT_6ParamsE)
        /*0020*/ 	.word	0x00000000
.L_16:


//--------------------- .nv.compat                --------------------------
	.section	.nv.compat,"",@"SHT_CUDA_COMPAT_INFO"
	.align	4
        /*0000*/ 	.byte	0x02, 0x09, 0x01, 0x00, 0x02, 0x02, 0x04, 0x00, 0x02, 0x05, 0x05, 0x00, 0x03, 0x07, 0x01, 0x01
        /*0010*/ 	.byte	0x02, 0x03, 0x01, 0x00, 0x02, 0x06, 0x01, 0x00, 0x04, 0x0b, 0x08, 0x00, 0x00, 0x00, 0x00, 0x00
        /*0020*/ 	.byte	0x00, 0x00, 0x00, 0x00


//--------------------- .nv.info._ZN7cutlass13device_kernelINS_4conv6kernel13ConvUniversalINS1_16ConvProblemShapeILNS1_8OperatorE1ELi2EEENS1_10collective14CollectiveConvINS1_46MainloopSm90TmaGmmaWarpSpecializedImplicitGemmILS5_1ELi9ELi2EN4cute5tupleIJNSA_1CILi2EEENSC_ILi1EEESE_EEENS1_36KernelImplicitTmaWarpSpecializedSm90ELi1EEENSB_IJNSC_ILi128EEENSC_ILi64EEENSB_IJSJ_EEEEEENS_10bfloat16_tESM_NSA_8TiledMMAINSA_8MMA_AtomIJNSA_4SM904GMMA27MMA_64x64x16_F32BF16BF16_SSILNSQ_5MajorE0ELSS_1ELNSQ_7ScaleInE1ELST_1EEEEEENSA_6LayoutINSB_IJSE_SE_SE_EEENSB_IJNSC_ILi0EEESY_SY_EEEEENSB_IJNSA_10UnderscoreES11_S11_EEEEENS7_6detail26Sm90ImplicitGemmTileTraitsINSA_20SM90_TMA_LOAD_IM2COLENSA_14ComposedLayoutINSA_7SwizzleILi3ELi4ELi3EEENSA_18smem_ptr_flag_bitsILi16EEENSW_INSB_IJNSB_IJNSC_ILi8EEENSC_ILi16EEEEEENSB_IJSJ_SE_EEENSB_IJSE_NSC_ILi9EEEEEEEEENSB_IJNSB_IJSJ_NSC_ILi512EEEEEENSB_IJSE_SY_EEENSB_IJSY_NSC_ILi8192EEEEEEEEEEEEEvEENS15_INSA_23SM90_TMA_LOAD_MULTICASTENS17_IS19_S1B_NSW_INSB_IJS1F_NSB_IJS1C_S1C_EEES1H_EEENSB_IJS1L_S1K_NSB_IJSY_NSC_ILi4096EEEEEEEEEEEEEvEEEENS_8epilogue10collective6detail29Sm90TmaWarpSpecializedAdapterINS23_15DefaultEpilogueISM_NSB_IJNSB_IJlllEEESE_SY_EEES28_NS22_6thread17LinearCombinationISM_Li1EffLNS29_9ScaleType4KindE0ELNS_15FloatRoundStyleE2ESM_EENS_4gemm15EpilogueDefaultEEEEEvvEEEEvNT_6ParamsE --------------------------
	.section	.nv.info._ZN7cutlass13device_kernelINS_4conv6kernel13ConvUniversalINS1_16ConvProblemShapeILNS1_8OperatorE1ELi2EEENS1_10collective14CollectiveConvINS1_46MainloopSm90TmaGmmaWarpSpecializedImplicitGemmILS5_1ELi9ELi2EN4cute5tupleIJNSA_1CILi2EEENSC_ILi1EEESE_EEENS1_36KernelImplicitTmaWarpSpecializedSm90ELi1EEENSB_IJNSC_ILi128EEENSC_ILi64EEENSB_IJSJ_EEEEEENS_10bfloat16_tESM_NSA_8TiledMMAINSA_8MMA_AtomIJNSA_4SM904GMMA27MMA_64x64x16_F32BF16BF16_SSILNSQ_5MajorE0ELSS_1ELNSQ_7ScaleInE1ELST_1EEEEEENSA_6LayoutINSB_IJSE_SE_SE_EEENSB_IJNSC_ILi0EEESY_SY_EEEEENSB_IJNSA_10UnderscoreES11_S11_EEEEENS7_6detail26Sm90ImplicitGemmTileTraitsINSA_20SM90_TMA_LOAD_IM2COLENSA_14ComposedLayoutINSA_7SwizzleILi3ELi4ELi3EEENSA_18smem_ptr_flag_bitsILi16EEENSW_INSB_IJNSB_IJNSC_ILi8EEENSC_ILi16EEEEEENSB_IJSJ_SE_EEENSB_IJSE_NSC_ILi9EEEEEEEEENSB_IJNSB_IJSJ_NSC_ILi512EEEEEENSB_IJSE_SY_EEENSB_IJSY_NSC_ILi8192EEEEEEEEEEEEEvEENS15_INSA_23SM90_TMA_LOAD_MULTICASTENS17_IS19_S1B_NSW_INSB_IJS1F_NSB_IJS1C_S1C_EEES1H_EEENSB_IJS1L_S1K_NSB_IJSY_NSC_ILi4096EEEEEEEEEEEEEvEEEENS_8epilogue10collective6detail29Sm90TmaWarpSpecializedAdapterINS23_15DefaultEpilogueISM_NSB_IJNSB_IJlllEEESE_SY_EEES28_NS22_6thread17LinearCombinationISM_Li1EffLNS29_9ScaleType4KindE0ELNS_15FloatRoundStyleE2ESM_EENS_4gemm15EpilogueDefaultEEEEEvvEEEEvNT_6ParamsE,"",@"SHT_CUDA_INFO"
	.sectionflags	@""
	.align	4


	//----- nvinfo : EIATTR_CUDA_API_VERSION
	.align		4
        /*0000*/ 	.byte	0x04, 0x37
        /*0002*/ 	.short	(.L_18 - .L_17)
.L_17:
        /*0004*/ 	.word	0x00000082


	//----- nvinfo : EIATTR_KPARAM_INFO
	.align		4
.L_18:
        /*0008*/ 	.byte	0x04, 0x17
        /*000a*/ 	.short	(.L_20 - .L_19)
.L_19:
        /*000c*/ 	.word	0x00000000
        /*0010*/ 	.short	0x0000
        /*0012*/ 	.short	0x0070
        /*0014*/ 	.byte	0x00, 0xf0, 0x01, 0x0e


	//----- nvinfo : EIATTR_SPARSE_MMA_MASK
	.align		4
.L_20:
        /*0018*/ 	.byte	0x03, 0x50
        /*001a*/ 	.short	0x0000


	//----- nvinfo : EIATTR_MAXREG_COUNT
	.align		4
        /*001c*/ 	.byte	0x03, 0x1b
        /*001e*/ 	.short	0x00ff


	//----- nvinfo : EIATTR_NUM_BARRIERS
	.align		4
        /*0020*/ 	.byte	0x02, 0x4c
        /*0022*/ 	.byte	0x01
	.zero		1


	//----- nvinfo : EIATTR_MERCURY_ISA_VERSION
	.align		4
        /*0024*/ 	.byte	0x03, 0x5f
        /*0026*/ 	.short	0x0101


	//----- nvinfo : EIATTR_COOP_GROUP_MASK_REGIDS
	.align		4
        /*0028*/ 	.byte	0x04, 0x29
        /*002a*/ 	.short	(.L_22 - .L_21)


	//   ....[0]....
.L_21:
        /*002c*/ 	.word	0xffffffff


	//   ....[1]....
        /*0030*/ 	.word	0xffffffff


	//   ....[2]....
        /*0034*/ 	.word	0xffffffff


	//   ....[3]....
        /*0038*/ 	.word	0xffffffff


	//----- nvinfo : EIATTR_COOP_GROUP_INSTR_OFFSETS
	.align		4
.L_22:
        /*003c*/ 	.byte	0x04, 0x28
        /*003e*/ 	.short	(.L_24 - .L_23)


	//   ....[0]....
.L_23:
        /*0040*/ 	.word	0x00000070


	//   ....[1]....
        /*0044*/ 	.word	0x00000080


	//   ....[2]....
        /*0048*/ 	.word	0x00000140


	//   ....[3]....
        /*004c*/ 	.word	0x00000770


	//----- nvinfo : EIATTR_MBARRIER_INSTR_OFFSETS
	.align		4
.L_24:
        /*0050*/ 	.byte	0x04, 0x39
        /*0052*/ 	.short	(.L_26 - .L_25)


	//   ....[0]....
.L_25:
        /*0054*/ 	.word	0x00000310
        /*0058*/ 	.word	0x000000ff
        /*005c*/ 	.word	0x00036000
        /*0060*/ 	.short	0x0100
        /*0062*/ 	.byte	0x08
	.zero		1


	//   ....[1]....
        /*0064*/ 	.word	0x00000320
        /*0068*/ 	.word	0x000000ff
        /*006c*/ 	.word	0x00036048
        /*0070*/ 	.short	0x0100
        /*0072*/ 	.byte	0x08
	.zero		1


	//   ....[2]....
        /*0074*/ 	.word	0x00000330
        /*0078*/ 	.word	0x000000ff
        /*007c*/ 	.word	0x00036008
        /*0080*/ 	.short	0x0100
        /*0082*/ 	.byte	0x08
	.zero		1


	//   ....[3]....
        /*0084*/ 	.word	0x00000340
        /*0088*/ 	.word	0x000000ff
        /*008c*/ 	.word	0x00036050
        /*0090*/ 	.short	0x0100
        /*0092*/ 	.byte	0x08
	.zero		1


	//   ....[4]....
        /*0094*/ 	.word	0x00000350
        /*0098*/ 	.word	0x000000ff
        /*009c*/ 	.word	0x00036010
        /*00a0*/ 	.short	0x0100
        /*00a2*/ 	.byte	0x08
	.zero		1


	//   ....[5]....
        /*00a4*/ 	.word	0x00000360
        /*00a8*/ 	.word	0x000000ff
        /*00ac*/ 	.word	0x00036058
        /*00b0*/ 	.short	0x0100
        /*00b2*/ 	.byte	0x08
	.zero		1


	//   ....[6]....
        /*00b4*/ 	.word	0x00000370
        /*00b8*/ 	.word	0x000000ff
        /*00bc*/ 	.word	0x00036018
        /*00c0*/ 	.short	0x0100
        /*00c2*/ 	.byte	0x08
	.zero		1


	//   ....[7]....
        /*00c4*/ 	.word	0x00000380
        /*00c8*/ 	.word	0x000000ff
        /*00cc*/ 	.word	0x00036060
        /*00d0*/ 	.short	0x0100
        /*00d2*/ 	.byte	0x08
	.zero		1


	//   ....[8]....
        /*00d4*/ 	.word	0x00000390
        /*00d8*/ 	.word	0x000000ff
        /*00dc*/ 	.word	0x00036020
        /*00e0*/ 	.short	0x0100
        /*00e2*/ 	.byte	0x08
	.zero		1


	//   ....[9]....
        /*00e4*/ 	.word	0x000003a0
        /*00e8*/ 	.word	0x000000ff
        /*00ec*/ 	.word	0x00036068
        /*00f0*/ 	.short	0x0100
        /*00f2*/ 	.byte	0x08
	.zero		1


	//   ....[10]....
        /*00f4*/ 	.word	0x000003b0
        /*00f8*/ 	.word	0x000000ff
        /*00fc*/ 	.word	0x00036028
        /*0100*/ 	.short	0x0100
        /*0102*/ 	.byte	0x08
	.zero		1


	//   ....[11]....
        /*0104*/ 	.word	0x000003c0
        /*0108*/ 	.word	0x000000ff
        /*010c*/ 	.word	0x00036070
        /*0110*/ 	.short	0x0100
        /*0112*/ 	.byte	0x08
	.zero		1


	//   ....[12]....
        /*0114*/ 	.word	0x000003d0
        /*0118*/ 	.word	0x000000ff
        /*011c*/ 	.word	0x00036030
        /*0120*/ 	.short	0x0100
        /*0122*/ 	.byte	0x08
	.zero		1


	//   ....[13]....
        /*0124*/ 	.word	0x000003e0
        /*0128*/ 	.word	0x000000ff
        /*012c*/ 	.word	0x00036078
        /*0130*/ 	.short	0x0100
        /*0132*/ 	.byte	0x08
	.zero		1


	//   ....[14]....
        /*0134*/ 	.word	0x000003f0
        /*0138*/ 	.word	0x000000ff
        /*013c*/ 	.word	0x00036038
        /*0140*/ 	.short	0x0100
        /*0142*/ 	.byte	0x08
	.zero		1


	//   ....[15]....
        /*0144*/ 	.word	0x00000400
        /*0148*/ 	.word	0x000000ff
        /*014c*/ 	.word	0x00036080
        /*0150*/ 	.short	0x0100
        /*0152*/ 	.byte	0x08
	.zero		1


	//   ....[16]....
        /*0154*/ 	.word	0x00000410
        /*0158*/ 	.word	0x000000ff
        /*015c*/ 	.word	0x00036040
        /*0160*/ 	.short	0x0100
        /*0162*/ 	.byte	0x08
	.zero		1


	//   ....[17]....
        /*0164*/ 	.word	0x00000420
        /*0168*/ 	.word	0x000000ff
        /*016c*/ 	.word	0x00036088
        /*0170*/ 	.short	0x0100
        /*0172*/ 	.byte	0x08
	.zero		1


	//   ....[18]....
        /*0174*/ 	.word	0x00000dc0
        /*0178*/ 	.word	0x00000007
        /*017c*/ 	.word	0x00036000
        /*0180*/ 	.short	0x010a
        /*0182*/ 	.byte	0x3f
	.zero		1


	//   ....[19]....
        /*0184*/ 	.word	0x00001240
        /*0188*/ 	.word	0x00000009
        /*018c*/ 	.word	0x00036000
        /*0190*/ 	.short	0x010a
        /*0192*/ 	.byte	0x3f
	.zero		1


	//   ....[20]....
        /*0194*/ 	.word	0x00001560
        /*0198*/ 	.word	0x00000009
        /*019c*/ 	.word	0x00000000
        /*01a0*/ 	.short	0x0101
        /*01a2*/ 	.byte	0x3f
	.zero		1


	//   ....[21]....
        /*01a4*/ 	.word	0x00001790
        /*01a8*/ 	.word	0x00000003
        /*01ac*/ 	.word	0x00000000
        /*01b0*/ 	.short	0x0101
        /*01b2*/ 	.byte	0x3f
	.zero		1


	//   ....[22]....
        /*01b4*/ 	.word	0x00006580
        /*01b8*/ 	.word	0x0000000e
        /*01bc*/ 	.word	0x00036048
        /*01c0*/ 	.short	0x010a
        /*01c2*/ 	.byte	0x3f
	.zero		1


	//   ....[23]....
        /*01c4*/ 	.word	0x00006c60
        /*01c8*/ 	.word	0x00000003
        /*01cc*/ 	.word	0x00000000
        /*01d0*/ 	.short	0x010a
        /*01d2*/ 	.byte	0x3f
	.zero		1


	//   ....[24]....
        /*01d4*/ 	.word	0x00006d10
        /*01d8*/ 	.word	0x00000000
        /*01dc*/ 	.word	0x00000000
        /*01e0*/ 	.short	0x010a
        /*01e2*/ 	.byte	0x3f
	.zero		1


	//   ....[25]....
        /*01e4*/ 	.word	0x00006dc0
        /*01e8*/ 	.word	0x00000000
        /*01ec*/ 	.word	0x00000000
        /*01f0*/ 	.short	0x010a
        /*01f2*/ 	.byte	0x3f
	.zero		1


	//   ....[26]....
        /*01f4*/ 	.word	0x00006e70
        /*01f8*/ 	.word	0x00000000
        /*01fc*/ 	.word	0x00000000
        /*0200*/ 	.short	0x010a
        /*0202*/ 	.byte	0x3f
	.zero		1


	//   ....[27]....
        /*0204*/ 	.word	0x00006f20
        /*0208*/ 	.word	0x00000000
        /*020c*/ 	.word	0x00000000
        /*0210*/ 	.short	0x010a
        /*0212*/ 	.byte	0x3f
	.zero		1


	//   ....[28]....
        /*0214*/ 	.word	0x00006fd0
        /*0218*/ 	.word	0x00000000
        /*021c*/ 	.word	0x00000000
        /*0220*/ 	.short	0x010a
        /*0222*/ 	.byte	0x3f
	.zero		1


	//   ....[29]....
        /*0224*/ 	.word	0x00007080
        /*0228*/ 	.word	0x00000000
        /*022c*/ 	.word	0x00000000
        /*0230*/ 	.short	0x010a
        /*0232*/ 	.byte	0x3f
	.zero		1


	//   ....[30]....
        /*0234*/ 	.word	0x00007130
        /*0238*/ 	.word	0x00000000
        /*023c*/ 	.word	0x00000000
        /*0240*/ 	.short	0x010a
        /*0242*/ 	.byte	0x3f
	.zero		1


	//   ....[31]....
        /*0244*/ 	.word	0x000071e0
        /*0248*/ 	.word	0x00000005
        /*024c*/ 	.word	0x00000000
        /*0250*/ 	.short	0x010a
        /*0252*/ 	.byte	0x3f
	.zero		1


	//----- nvinfo : EIATTR_NUM_MBARRIERS
	.align		4
.L_26:
        /*0254*/ 	.byte	0x03, 0x38
        /*0256*/ 	.short	0x0012


	//----- nvinfo : EIATTR_EXIT_INSTR_OFFSETS
	.align		4
        /*0258*/ 	.byte	0x04, 0x1c
        /*025a*/ 	.short	(.L_28 - .L_27)


	//   ....[0]....
.L_27:
        /*025c*/ 	.word	0x00000af0


	//   ....[1]....
        /*0260*/ 	.word	0x000018f0


	//   ....[2]....
        /*0264*/ 	.word	0x00004cc0


	//   ....[3]....
        /*0268*/ 	.word	0x00004cf0


	//   ....[4]....
        /*026c*/ 	.word	0x00006350


	//   ....[5]....
        /*0270*/ 	.word	0x00006380


	//   ....[6]....
        /*0274*/ 	.word	0x000063a0


	//   ....[7]....
        /*0278*/ 	.word	0x00006b50


	//   ....[8]....
        /*027c*/ 	.word	0x00007210


	//----- nvinfo : EIATTR_MAX_THREADS
	.align		4
.L_28:
        /*0280*/ 	.byte	0x04, 0x05
        /*0282*/ 	.short	(.L_30 - .L_29)
.L_29:
        /*0284*/ 	.word	0x00000100
        /*0288*/ 	.word	0x00000001
        /*028c*/ 	.word	0x00000001


	//----- nvinfo : EIATTR_CRS_STACK_SIZE
	.align		4
.L_30:
        /*0290*/ 	.byte	0x04, 0x1e
        /*0292*/ 	.short	(.L_32 - .L_31)
.L_31:
        /*0294*/ 	.word	0x00000000


	//----- nvinfo : EIATTR_CBANK_PARAM_SIZE
	.align		4
.L_32:
        /*0298*/ 	.byte	0x03, 0x19
        /*029a*/ 	.short	0x03f0


	//----- nvinfo : EIATTR_PARAM_CBANK
	.align		4
        /*029c*/ 	.byte	0x04, 0x0a
        /*029e*/ 	.short	(.L_34 - .L_33)
	.align		4
.L_33:
        /*02a0*/ 	.word	index@(.nv.constant0._ZN7cutlass13device_kernelINS_4conv6kernel13ConvUniversalINS1_16ConvProblemShapeILNS1_8OperatorE1ELi2EEENS1_10collective14CollectiveConvINS1_46MainloopSm90TmaGmmaWarpSpecializedImplicitGemmILS5_1ELi9ELi2EN4cute5tupleIJNSA_1CILi2EEENSC_ILi1EEESE_EEENS1_36KernelImplicitTmaWarpSpecializedSm90ELi1EEENSB_IJNSC_ILi128EEENSC_ILi64EEENSB_IJSJ_EEEEEENS_10bfloat16_tESM_NSA_8TiledMMAINSA_8MMA_AtomIJNSA_4SM904GMMA27MMA_64x64x16_F32BF16BF16_SSILNSQ_5MajorE0ELSS_1ELNSQ_7ScaleInE1ELST_1EEEEEENSA_6LayoutINSB_IJSE_SE_SE_EEENSB_IJNSC_ILi0EEESY_SY_EEEEENSB_IJNSA_10UnderscoreES11_S11_EEEEENS7_6detail26Sm90ImplicitGemmTileTraitsINSA_20SM90_TMA_LOAD_IM2COLENSA_14ComposedLayoutINSA_7SwizzleILi3ELi4ELi3EEENSA_18smem_ptr_flag_bitsILi16EEENSW_INSB_IJNSB_IJNSC_ILi8EEENSC_ILi16EEEEEENSB_IJSJ_SE_EEENSB_IJSE_NSC_ILi9EEEEEEEEENSB_IJNSB_IJSJ_NSC_ILi512EEEEEENSB_IJSE_SY_EEENSB_IJSY_NSC_ILi8192EEEEEEEEEEEEEvEENS15_INSA_23SM90_TMA_LOAD_MULTICASTENS17_IS19_S1B_NSW_INSB_IJS1F_NSB_IJS1C_S1C_EEES1H_EEENSB_IJS1L_S1K_NSB_IJSY_NSC_ILi4096EEEEEEEEEEEEEvEEEENS_8epilogue10collective6detail29Sm90TmaWarpSpecializedAdapterINS23_15DefaultEpilogueISM_NSB_IJNSB_IJlllEEESE_SY_EEES28_NS22_6thread17LinearCombinationISM_Li1EffLNS29_9ScaleType4KindE0ELNS_15FloatRoundStyleE2ESM_EENS_4gemm15EpilogueDefaultEEEEEvvEEEEvNT_6ParamsE)
        /*02a4*/ 	.short	0x0210
        /*02a6*/ 	.short	0x03f0


	//----- nvinfo : EIATTR_SW_WAR
	.align		4
.L_34:
        /*02a8*/ 	.byte	0x04, 0x36
        /*02aa*/ 	.short	(.L_36 - .L_35)
.L_35:
        /*02ac*/ 	.word	0x00000008
.L_36:


//--------------------- .nv.callgraph             --------------------------
	.section	.nv.callgraph,"",@"SHT_CUDA_CALLGRAPH"
	.align	4
	.sectionentsize	8
	.align		4
        /*0000*/ 	.word	0x00000000
	.align		4
        /*0004*/ 	.word	0xffffffff
	.align		4
        /*0008*/ 	.word	0x00000000
	.align		4
        /*000c*/ 	.word	0xfffffffe
	.align		4
        /*0010*/ 	.word	0x00000000
	.align		4
        /*0014*/ 	.word	0xfffffffd
	.align		4
        /*0018*/ 	.word	0x00000000
	.align		4
        /*001c*/ 	.word	0xfffffffc


//--------------------- .nv.constant4             --------------------------
	.section	.nv.constant4,"a",@progbits
	.align	8
	.align		8
.nv.constant4:
        /*0000*/ 	.dword	_ZN39_INTERNAL_f4dbd6eb_4_k_cu_749079ed_29214cuda3std3__45__cpo5beginE
	.align		8
        /*0008*/ 	.dword	_ZN39_INTERNAL_f4dbd6eb_4_k_cu_749079ed_29214cuda3std3__45__cpo3endE
	.align		8
        /*0010*/ 	.dword	_ZN39_INTERNAL_f4dbd6eb_4_k_cu_749079ed_29214cuda3std3__45__cpo6cbeginE
	.align		8
        /*0018*/ 	.dword	_ZN39_INTERNAL_f4dbd6eb_4_k_cu_749079ed_29214cuda3std3__45__cpo4cendE
	.align		8
        /*0020*/ 	.dword	_ZN39_INTERNAL_f4dbd6eb_4_k_cu_749079ed_29214cuda3std3__441_GLOBAL__N__f4dbd6eb_4_k_cu_749079ed_29216ignoreE
	.align		8
        /*0028*/ 	.dword	_ZN39_INTERNAL_f4dbd6eb_4_k_cu_749079ed_29214cuda3std3__419piecewise_constructE
	.align		8
        /*0030*/ 	.dword	_ZN39_INTERNAL_f4dbd6eb_4_k_cu_749079ed_29214cuda3std3__48in_placeE
	.align		8
        /*0038*/ 	.dword	_ZN39_INTERNAL_f4dbd6eb_4_k_cu_749079ed_29214cuda3std6ranges3__45__cpo4swapE
	.align		8
        /*0040*/ 	.dword	_ZN39_INTERNAL_f4dbd6eb_4_k_cu_749079ed_29214cuda3std6ranges3__45__cpo9iter_moveE
	.align		8
        /*0048*/ 	.dword	_ZN39_INTERNAL_f4dbd6eb_4_k_cu_749079ed_29214cute7productE
	.align		8
        /*0050*/ 	.dword	_ZN39_INTERNAL_f4dbd6eb_4_k_cu_749079ed_29214cute1_E


//--------------------- .text._ZN7cutlass13device_kernelINS_4conv6kernel13ConvUniversalINS1_16ConvProblemShapeILNS1_8OperatorE1ELi2EEENS1_10collective14CollectiveConvINS1_46MainloopSm90TmaGmmaWarpSpecializedImplicitGemmILS5_1ELi9ELi2EN4cute5tupleIJNSA_1CILi2EEENSC_ILi1EEESE_EEENS1_36KernelImplicitTmaWarpSpecializedSm90ELi1EEENSB_IJNSC_ILi128EEENSC_ILi64EEENSB_IJSJ_EEEEEENS_10bfloat16_tESM_NSA_8TiledMMAINSA_8MMA_AtomIJNSA_4SM904GMMA27MMA_64x64x16_F32BF16BF16_SSILNSQ_5MajorE0ELSS_1ELNSQ_7ScaleInE1ELST_1EEEEEENSA_6LayoutINSB_IJSE_SE_SE_EEENSB_IJNSC_ILi0EEESY_SY_EEEEENSB_IJNSA_10UnderscoreES11_S11_EEEEENS7_6detail26Sm90ImplicitGemmTileTraitsINSA_20SM90_TMA_LOAD_IM2COLENSA_14ComposedLayoutINSA_7SwizzleILi3ELi4ELi3EEENSA_18smem_ptr_flag_bitsILi16EEENSW_INSB_IJNSB_IJNSC_ILi8EEENSC_ILi16EEEEEENSB_IJSJ_SE_EEENSB_IJSE_NSC_ILi9EEEEEEEEENSB_IJNSB_IJSJ_NSC_ILi512EEEEEENSB_IJSE_SY_EEENSB_IJSY_NSC_ILi8192EEEEEEEEEEEEEvEENS15_INSA_23SM90_TMA_LOAD_MULTICASTENS17_IS19_S1B_NSW_INSB_IJS1F_NSB_IJS1C_S1C_EEES1H_EEENSB_IJS1L_S1K_NSB_IJSY_NSC_ILi4096EEEEEEEEEEEEEvEEEENS_8epilogue10collective6detail29Sm90TmaWarpSpecializedAdapterINS23_15DefaultEpilogueISM_NSB_IJNSB_IJlllEEESE_SY_EEES28_NS22_6thread17LinearCombinationISM_Li1EffLNS29_9ScaleType4KindE0ELNS_15FloatRoundStyleE2ESM_EENS_4gemm15EpilogueDefaultEEEEEvvEEEEvNT_6ParamsE --------------------------
	.section	.text._ZN7cutlass13device_kernelINS_4conv6kernel13ConvUniversalINS1_16ConvProblemShapeILNS1_8OperatorE1ELi2EEENS1_10collective14CollectiveConvINS1_46MainloopSm90TmaGmmaWarpSpecializedImplicitGemmILS5_1ELi9ELi2EN4cute5tupleIJNSA_1CILi2EEENSC_ILi1EEESE_EEENS1_36KernelImplicitTmaWarpSpecializedSm90ELi1EEENSB_IJNSC_ILi128EEENSC_ILi64EEENSB_IJSJ_EEEEEENS_10bfloat16_tESM_NSA_8TiledMMAINSA_8MMA_AtomIJNSA_4SM904GMMA27MMA_64x64x16_F32BF16BF16_SSILNSQ_5MajorE0ELSS_1ELNSQ_7ScaleInE1ELST_1EEEEEENSA_6LayoutINSB_IJSE_SE_SE_EEENSB_IJNSC_ILi0EEESY_SY_EEEEENSB_IJNSA_10UnderscoreES11_S11_EEEEENS7_6detail26Sm90ImplicitGemmTileTraitsINSA_20SM90_TMA_LOAD_IM2COLENSA_14ComposedLayoutINSA_7SwizzleILi3ELi4ELi3EEENSA_18smem_ptr_flag_bitsILi16EEENSW_INSB_IJNSB_IJNSC_ILi8EEENSC_ILi16EEEEEENSB_IJSJ_SE_EEENSB_IJSE_NSC_ILi9EEEEEEEEENSB_IJNSB_IJSJ_NSC_ILi512EEEEEENSB_IJSE_SY_EEENSB_IJSY_NSC_ILi8192EEEEEEEEEEEEEvEENS15_INSA_23SM90_TMA_LOAD_MULTICASTENS17_IS19_S1B_NSW_INSB_IJS1F_NSB_IJS1C_S1C_EEES1H_EEENSB_IJS1L_S1K_NSB_IJSY_NSC_ILi4096EEEEEEEEEEEEEvEEEENS_8epilogue10collective6detail29Sm90TmaWarpSpecializedAdapterINS23_15DefaultEpilogueISM_NSB_IJNSB_IJlllEEESE_SY_EEES28_NS22_6thread17LinearCombinationISM_Li1EffLNS29_9ScaleType4KindE0ELNS_15FloatRoundStyleE2ESM_EENS_4gemm15EpilogueDefaultEEEEEvvEEEEvNT_6ParamsE,"ax",@progbits
	.align	128
.text._ZN7cutlass13device_kernelINS_4conv6kernel13ConvUniversalINS1_16ConvProblemShapeILNS1_8OperatorE1ELi2EEENS1_10collective14CollectiveConvINS1_46MainloopSm90TmaGmmaWarpSpecializedImplicitGemmILS5_1ELi9ELi2EN4cute5tupleIJNSA_1CILi2EEENSC_ILi1EEESE_EEENS1_36KernelImplicitTmaWarpSpecializedSm90ELi1EEENSB_IJNSC_ILi128EEENSC_ILi64EEENSB_IJSJ_EEEEEENS_10bfloat16_tESM_NSA_8TiledMMAINSA_8MMA_AtomIJNSA_4SM904GMMA27MMA_64x64x16_F32BF16BF16_SSILNSQ_5MajorE0ELSS_1ELNSQ_7ScaleInE1ELST_1EEEEEENSA_6LayoutINSB_IJSE_SE_SE_EEENSB_IJNSC_ILi0EEESY_SY_EEEEENSB_IJNSA_10UnderscoreES11_S11_EEEEENS7_6detail26Sm90ImplicitGemmTileTraitsINSA_20SM90_TMA_LOAD_IM2COLENSA_14ComposedLayoutINSA_7SwizzleILi3ELi4ELi3EEENSA_18smem_ptr_flag_bitsILi16EEENSW_INSB_IJNSB_IJNSC_ILi8EEENSC_ILi16EEEEEENSB_IJSJ_SE_EEENSB_IJSE_NSC_ILi9EEEEEEEEENSB_IJNSB_IJSJ_NSC_ILi512EEEEEENSB_IJSE_SY_EEENSB_IJSY_NSC_ILi8192EEEEEEEEEEEEEvEENS15_INSA_23SM90_TMA_LOAD_MULTICASTENS17_IS19_S1B_NSW_INSB_IJS1F_NSB_IJS1C_S1C_EEES1H_EEENSB_IJS1L_S1K_NSB_IJSY_NSC_ILi4096EEEEEEEEEEEEEvEEEENS_8epilogue10collective6detail29Sm90TmaWarpSpecializedAdapterINS23_15DefaultEpilogueISM_NSB_IJNSB_IJlllEEESE_SY_EEES28_NS22_6thread17LinearCombinationISM_Li1EffLNS29_9ScaleType4KindE0ELNS_15FloatRoundStyleE2ESM_EENS_4gemm15EpilogueDefaultEEEEEvvEEEEvNT_6ParamsE:
        .type           _ZN7cutlass13device_kernelINS_4conv6kernel13ConvUniversalINS1_16ConvProblemShapeILNS1_8OperatorE1ELi2EEENS1_10collective14CollectiveConvINS1_46MainloopSm90TmaGmmaWarpSpecializedImplicitGemmILS5_1ELi9ELi2EN4cute5tupleIJNSA_1CILi2EEENSC_ILi1EEESE_EEENS1_36KernelImplicitTmaWarpSpecializedSm90ELi1EEENSB_IJNSC_ILi128EEENSC_ILi64EEENSB_IJSJ_EEEEEENS_10bfloat16_tESM_NSA_8TiledMMAINSA_8MMA_AtomIJNSA_4SM904GMMA27MMA_64x64x16_F32BF16BF16_SSILNSQ_5MajorE0ELSS_1ELNSQ_7ScaleInE1ELST_1EEEEEENSA_6LayoutINSB_IJSE_SE_SE_EEENSB_IJNSC_ILi0EEESY_SY_EEEEENSB_IJNSA_10UnderscoreES11_S11_EEEEENS7_6detail26Sm90ImplicitGemmTileTraitsINSA_20SM90_TMA_LOAD_IM2COLENSA_14ComposedLayoutINSA_7SwizzleILi3ELi4ELi3EEENSA_18smem_ptr_flag_bitsILi16EEENSW_INSB_IJNSB_IJNSC_ILi8EEENSC_ILi16EEEEEENSB_IJSJ_SE_EEENSB_IJSE_NSC_ILi9EEEEEEEEENSB_IJNSB_IJSJ_NSC_ILi512EEEEEENSB_IJSE_SY_EEENSB_IJSY_NSC_ILi8192EEEEEEEEEEEEEvEENS15_INSA_23SM90_TMA_LOAD_MULTICASTENS17_IS19_S1B_NSW_INSB_IJS1F_NSB_IJS1C_S1C_EEES1H_EEENSB_IJS1L_S1K_NSB_IJSY_NSC_ILi4096EEEEEEEEEEEEEvEEEENS_8epilogue10collective6detail29Sm90TmaWarpSpecializedAdapterINS23_15DefaultEpilogueISM_NSB_IJNSB_IJlllEEESE_SY_EEES28_NS22_6thread17LinearCombinationISM_Li1EffLNS29_9ScaleType4KindE0ELNS_15FloatRoundStyleE2ESM_EENS_4gemm15EpilogueDefaultEEEEEvvEEEEvNT_6ParamsE,@function
        .size           _ZN7cutlass13device_kernelINS_4conv6kernel13ConvUniversalINS1_16ConvProblemShapeILNS1_8OperatorE1ELi2EEENS1_10collective14CollectiveConvINS1_46MainloopSm90TmaGmmaWarpSpecializedImplicitGemmILS5_1ELi9ELi2EN4cute5tupleIJNSA_1CILi2EEENSC_ILi1EEESE_EEENS1_36KernelImplicitTmaWarpSpecializedSm90ELi1EEENSB_IJNSC_ILi128EEENSC_ILi64EEENSB_IJSJ_EEEEEENS_10bfloat16_tESM_NSA_8TiledMMAINSA_8MMA_AtomIJNSA_4SM904GMMA27MMA_64x64x16_F32BF16BF16_SSILNSQ_5MajorE0ELSS_1ELNSQ_7ScaleInE1ELST_1EEEEEENSA_6LayoutINSB_IJSE_SE_SE_EEENSB_IJNSC_ILi0EEESY_SY_EEEEENSB_IJNSA_10UnderscoreES11_S11_EEEEENS7_6detail26Sm90ImplicitGemmTileTraitsINSA_20SM90_TMA_LOAD_IM2COLENSA_14ComposedLayoutINSA_7SwizzleILi3ELi4ELi3EEENSA_18smem_ptr_flag_bitsILi16EEENSW_INSB_IJNSB_IJNSC_ILi8EEENSC_ILi16EEEEEENSB_IJSJ_SE_EEENSB_IJSE_NSC_ILi9EEEEEEEEENSB_IJNSB_IJSJ_NSC_ILi512EEEEEENSB_IJSE_SY_EEENSB_IJSY_NSC_ILi8192EEEEEEEEEEEEEvEENS15_INSA_23SM90_TMA_LOAD_MULTICASTENS17_IS19_S1B_NSW_INSB_IJS1F_NSB_IJS1C_S1C_EEES1H_EEENSB_IJS1L_S1K_NSB_IJSY_NSC_ILi4096EEEEEEEEEEEEEvEEEENS_8epilogue10collective6detail29Sm90TmaWarpSpecializedAdapterINS23_15DefaultEpilogueISM_NSB_IJNSB_IJlllEEESE_SY_EEES28_NS22_6thread17LinearCombinationISM_Li1EffLNS29_9ScaleType4KindE0ELNS_15FloatRoundStyleE2ESM_EENS_4gemm15EpilogueDefaultEEEEEvvEEEEvNT_6ParamsE,(.L_x_167 - _ZN7cutlass13device_kernelINS_4conv6kernel13ConvUniversalINS1_16ConvProblemShapeILNS1_8OperatorE1ELi2EEENS1_10collective14CollectiveConvINS1_46MainloopSm90TmaGmmaWarpSpecializedImplicitGemmILS5_1ELi9ELi2EN4cute5tupleIJNSA_1CILi2EEENSC_ILi1EEESE_EEENS1_36KernelImplicitTmaWarpSpecializedSm90ELi1EEENSB_IJNSC_ILi128EEENSC_ILi64EEENSB_IJSJ_EEEEEENS_10bfloat16_tESM_NSA_8TiledMMAINSA_8MMA_AtomIJNSA_4SM904GMMA27MMA_64x64x16_F32BF16BF16_SSILNSQ_5MajorE0ELSS_1ELNSQ_7ScaleInE1ELST_1EEEEEENSA_6LayoutINSB_IJSE_SE_SE_EEENSB_IJNSC_ILi0EEESY_SY_EEEEENSB_IJNSA_10UnderscoreES11_S11_EEEEENS7_6detail26Sm90ImplicitGemmTileTraitsINSA_20SM90_TMA_LOAD_IM2COLENSA_14ComposedLayoutINSA_7SwizzleILi3ELi4ELi3EEENSA_18smem_ptr_flag_bitsILi16EEENSW_INSB_IJNSB_IJNSC_ILi8EEENSC_ILi16EEEEEENSB_IJSJ_SE_EEENSB_IJSE_NSC_ILi9EEEEEEEEENSB_IJNSB_IJSJ_NSC_ILi512EEEEEENSB_IJSE_SY_EEENSB_IJSY_NSC_ILi8192EEEEEEEEEEEEEvEENS15_INSA_23SM90_TMA_LOAD_MULTICASTENS17_IS19_S1B_NSW_INSB_IJS1F_NSB_IJS1C_S1C_EEES1H_EEENSB_IJS1L_S1K_NSB_IJSY_NSC_ILi4096EEEEEEEEEEEEEvEEEENS_8epilogue10collective6detail29Sm90TmaWarpSpecializedAdapterINS23_15DefaultEpilogueISM_NSB_IJNSB_IJlllEEESE_SY_EEES28_NS22_6thread17LinearCombinationISM_Li1EffLNS29_9ScaleType4KindE0ELNS_15FloatRoundStyleE2ESM_EENS_4gemm15EpilogueDefaultEEEEEvvEEEEvNT_6ParamsE)
        .other          _ZN7cutlass13device_kernelINS_4conv6kernel13ConvUniversalINS1_16ConvProblemShapeILNS1_8OperatorE1ELi2EEENS1_10collective14CollectiveConvINS1_46MainloopSm90TmaGmmaWarpSpecializedImplicitGemmILS5_1ELi9ELi2EN4cute5tupleIJNSA_1CILi2EEENSC_ILi1EEESE_EEENS1_36KernelImplicitTmaWarpSpecializedSm90ELi1EEENSB_IJNSC_ILi128EEENSC_ILi64EEENSB_IJSJ_EEEEEENS_10bfloat16_tESM_NSA_8TiledMMAINSA_8MMA_AtomIJNSA_4SM904GMMA27MMA_64x64x16_F32BF16BF16_SSILNSQ_5MajorE0ELSS_1ELNSQ_7ScaleInE1ELST_1EEEEEENSA_6LayoutINSB_IJSE_SE_SE_EEENSB_IJNSC_ILi0EEESY_SY_EEEEENSB_IJNSA_10UnderscoreES11_S11_EEEEENS7_6detail26Sm90ImplicitGemmTileTraitsINSA_20SM90_TMA_LOAD_IM2COLENSA_14ComposedLayoutINSA_7SwizzleILi3ELi4ELi3EEENSA_18smem_ptr_flag_bitsILi16EEENSW_INSB_IJNSB_IJNSC_ILi8EEENSC_ILi16EEEEEENSB_IJSJ_SE_EEENSB_IJSE_NSC_ILi9EEEEEEEEENSB_IJNSB_IJSJ_NSC_ILi512EEEEEENSB_IJSE_SY_EEENSB_IJSY_NSC_ILi8192EEEEEEEEEEEEEvEENS15_INSA_23SM90_TMA_LOAD_MULTICASTENS17_IS19_S1B_NSW_INSB_IJS1F_NSB_IJS1C_S1C_EEES1H_EEENSB_IJS1L_S1K_NSB_IJSY_NSC_ILi4096EEEEEEEEEEEEEvEEEENS_8epilogue10collective6detail29Sm90TmaWarpSpecializedAdapterINS23_15DefaultEpilogueISM_NSB_IJNSB_IJlllEEESE_SY_EEES28_NS22_6thread17LinearCombinationISM_Li1EffLNS29_9ScaleType4KindE0ELNS_15FloatRoundStyleE2ESM_EENS_4gemm15EpilogueDefaultEEEEEvvEEEEvNT_6ParamsE,@"STO_CUDA_ENTRY STV_DEFAULT"
_ZN7cutlass13device_kernelINS_4conv6kernel13ConvUniversalINS1_16ConvProblemShapeILNS1_8OperatorE1ELi2EEENS1_10collective14CollectiveConvINS1_46MainloopSm90TmaGmmaWarpSpecializedImplicitGemmILS5_1ELi9ELi2EN4cute5tupleIJNSA_1CILi2EEENSC_ILi1EEESE_EEENS1_36KernelImplicitTmaWarpSpecializedSm90ELi1EEENSB_IJNSC_ILi128EEENSC_ILi64EEENSB_IJSJ_EEEEEENS_10bfloat16_tESM_NSA_8TiledMMAINSA_8MMA_AtomIJNSA_4SM904GMMA27MMA_64x64x16_F32BF16BF16_SSILNSQ_5MajorE0ELSS_1ELNSQ_7ScaleInE1ELST_1EEEEEENSA_6LayoutINSB_IJSE_SE_SE_EEENSB_IJNSC_ILi0EEESY_SY_EEEEENSB_IJNSA_10UnderscoreES11_S11_EEEEENS7_6detail26Sm90ImplicitGemmTileTraitsINSA_20SM90_TMA_LOAD_IM2COLENSA_14ComposedLayoutINSA_7SwizzleILi3ELi4ELi3EEENSA_18smem_ptr_flag_bitsILi16EEENSW_INSB_IJNSB_IJNSC_ILi8EEENSC_ILi16EEEEEENSB_IJSJ_SE_EEENSB_IJSE_NSC_ILi9EEEEEEEEENSB_IJNSB_IJSJ_NSC_ILi512EEEEEENSB_IJSE_SY_EEENSB_IJSY_NSC_ILi8192EEEEEEEEEEEEEvEENS15_INSA_23SM90_TMA_LOAD_MULTICASTENS17_IS19_S1B_NSW_INSB_IJS1F_NSB_IJS1C_S1C_EEES1H_EEENSB_IJS1L_S1K_NSB_IJSY_NSC_ILi4096EEEEEEEEEEEEEvEEEENS_8epilogue10collective6detail29Sm90TmaWarpSpecializedAdapterINS23_15DefaultEpilogueISM_NSB_IJNSB_IJlllEEESE_SY_EEES28_NS22_6thread17LinearCombinationISM_Li1EffLNS29_9ScaleType4KindE0ELNS_15FloatRoundStyleE2ESM_EENS_4gemm15EpilogueDefaultEEEEEvvEEEEvNT_6ParamsE:
[----:B------:R-:W-:Y:S01]  /*0000*/  LDC R1, c[0x0][0x28] ;  /* 0x00000a00ff017b82 */ /* 0x000fe20000000800 */
[----:B------:R-:W0:Y:S01]  /*0010*/  S2R R10, SR_TID.X ;  /* 0x00000000000a7919 */ /* 0x000e220000002100 */
[----:B------:R-:W-:Y:S01]  /*0020*/  ELECT P0, URZ, PT ;  /* 0x00000000003f782f */ /* 0x000fe20003800000 */
[----:B------:R-:W-:Y:S01]  /*0030*/  BSSY B0, `(.L_x_0) ;  /* 0x0000010000007945 */ /* 0x000fe20003800000 */
[----:B------:R-:W1:Y:S01]  /*0040*/  S2R R11, SR_CTAID.X ;  /* 0x00000000000b7919 */ /* 0x000e620000002500 */
[--C-:B0-----:R-:W-:Y:S02]  /*0050*/  SHF.R.U32.HI R0, RZ, 0x5, R10.reuse ;  /* 0x00000005ff007819 */ /* 0x101fe4000001160a */
[----:B------:R-:W-:-:S03]  /*0060*/  SHF.R.U32.HI R2, RZ, 0x7, R10 ;  /* 0x00000007ff027819 */ /* 0x000fc6000001160a */
[----:B------:R-:W0:Y:S04]  /*0070*/  SHFL.IDX PT, R3, R0, RZ, 0x1f ;  /* 0x00001fff00037589 */ /* 0x000e2800000e0000 */
[----:B------:R2:W3:Y:S01]  /*0080*/  SHFL.IDX PT, R9, R2, RZ, 0x1f ;  /* 0x00001fff02097589 */ /* 0x0004e200000e0000 */
[----:B0-----:R-:W-:-:S13]  /*0090*/  ISETP.NE.OR P0, PT, R3, RZ, !P0 ;  /* 0x000000ff0300720c */ /* 0x001fda0004705670 */
[----:B-123--:R-:W-:Y:S05]  /*00a0*/  @P0 BRA `(.L_x_1) ;  /* 0x0000000000200947 */ /* 0x00efea0003800000 */
[----:B------:R-:W-:Y:S02]  /*00b0*/  ULDC.64 UR4, c[0x0][0x198] ;  /* 0x0000660000047ab9 */ /* 0x000fe40000000a00 */
[----:B------:R-:W-:Y:S02]  /*00c0*/  UIADD3 UR6, UP0, UR4, 0xf0, URZ ;  /* 0x000000f004067890 */ /* 0x000fe4000ff1e03f */
[----:B------:R-:W-:Y:S02]  /*00d0*/  UIADD3 UR4, UP1, UR4, 0x1f0, URZ ;  /* 0x000001f004047890 */ /* 0x000fe4000ff3e03f */
[----:B------:R-:W-:Y:S02]  /*00e0*/  UIADD3.X UR7, URZ, UR5, URZ, UP0, !UPT ;  /* 0x000000053f077290 */ /* 0x000fe400087fe43f */
[----:B------:R-:W-:-:S07]  /*00f0*/  UIADD3.X UR5, URZ, UR5, URZ, UP1, !UPT ;  /* 0x000000053f057290 */ /* 0x000fce0008ffe43f */
[----:B------:R0:W-:Y:S02]  /*0100*/  UTMACCTL.PF [UR6] ;  /* 0x00000000060079b9 */ /* 0x0001e40008040000 */
[----:B------:R0:W-:Y:S02]  /*0110*/  UTMACCTL.PF [UR4] ;  /* 0x00000000040079b9 */ /* 0x0001e40008040000 */
[----:B0-----:R-:W-:Y:S01]  /*0120*/  NOP ;  /* 0x0000000000007918 */ /* 0x001fe20000000000 */
.L_x_1:
[----:B------:R-:W-:Y:S05]  /*0130*/  BSYNC B0 ;  /* 0x0000000000007941 */ /* 0x000fea0003800000 */
.L_x_0:
[----:B------:R-:W0:Y:S01]  /*0140*/  SHFL.IDX PT, R0, R0, RZ, 0x1f ;  /* 0x00001fff00007589 */ /* 0x000e2200000e0000 */
[----:B------:R-:W-:Y:S02]  /*0150*/  SHF.R.S32.HI R5, RZ, 0x1f, R10 ;  /* 0x0000001fff057819 */ /* 0x000fe4000001140a */
[----:B------:R-:W-:Y:S01]  /*0160*/  I2FP.F32.U32 R6, R11 ;  /* 0x0000000b00067245 */ /* 0x000fe20000201000 */
[----:B------:R-:W1:Y:S01]  /*0170*/  S2R R12, SR_CTAID.Y ;  /* 0x00000000000c7919 */ /* 0x000e620000002600 */
[----:B------:R-:W-:-:S04]  /*0180*/  LEA.HI R5, R5, R10, RZ, 0x7 ;  /* 0x0000000a05057211 */ /* 0x000fc800078f38ff */
[----:B------:R-:W-:-:S05]  /*0190*/  LOP3.LUT R5, R5, 0xffffff80, RZ, 0xc0, !PT ;  /* 0xffffff8005057812 */ /* 0x000fca00078ec0ff */
[----:B------:R-:W-:-:S05]  /*01a0*/  IMAD.IADD R13, R10, 0x1, -R5 ;  /* 0x000000010a0d7824 */ /* 0x000fca00078e0a05 */
[----:B------:R-:W-:-:S04]  /*01b0*/  SHF.R.S32.HI R2, RZ, 0x1f, R13 ;  /* 0x0000001fff027819 */ /* 0x000fc8000001140d */
[----:B------:R-:W-:Y:S02]  /*01c0*/  LEA.HI R2, R2, R13, RZ, 0x3 ;  /* 0x0000000d02027211 */ /* 0x000fe400078f18ff */
[----:B0-----:R-:W-:Y:S02]  /*01d0*/  ISETP.NE.AND P0, PT, R0, RZ, PT ;  /* 0x000000ff0000720c */ /* 0x001fe40003f05270 */
[--C-:B------:R-:W-:Y:S02]  /*01e0*/  SHF.R.S32.HI R4, RZ, 0x3, R2.reuse ;  /* 0x00000003ff047819 */ /* 0x100fe40000011402 */
[----:B------:R-:W-:Y:S02]  /*01f0*/  SHF.R.S32.HI R5, RZ, 0x1f, R2 ;  /* 0x0000001fff057819 */ /* 0x000fe40000011402 */
[----:B------:R-:W-:-:S07]  /*0200*/  SHF.R.S32.HI R7, RZ, 0x1f, R0 ;  /* 0x0000001fff077819 */ /* 0x000fce0000011400 */
[----:B-1----:R-:W-:Y:S05]  /*0210*/  @P0 BRA `(.L_x_2) ;  /* 0x00000000008c0947 */ /* 0x002fea0003800000 */
[----:B------:R-:W-:Y:S01]  /*0220*/  ELECT P0, URZ, PT ;  /* 0x00000000003f782f */ /* 0x000fe20003800000 */
[----:B------:R-:W-:-:S12]  /*0230*/  BSSY B0, `(.L_x_2) ;  /* 0x0000021000007945 */ /* 0x000fd80003800000 */
[----:B------:R-:W-:Y:S05]  /*0240*/  @!P0 BRA `(.L_x_3) ;  /* 0x00000000007c8947 */ /* 0x000fea0003800000 */
[----:B------:R-:W0:Y:S01]  /*0250*/  S2UR UR8, SR_CgaCtaId ;  /* 0x00000000000879c3 */ /* 0x000e220000008800 */
[----:B------:R-:W-:Y:S01]  /*0260*/  UMOV UR4, 0x400 ;  /* 0x0000040000047882 */ /* 0x000fe20000000000 */
[----:B------:R-:W-:Y:S01]  /*0270*/  UMOV UR5, 0x1 ;  /* 0x0000000100057882 */ /* 0x000fe20000000000 */
[----:B------:R-:W-:Y:S02]  /*0280*/  UMOV UR6, 0x2 ;  /* 0x0000000200067882 */ /* 0x000fe40000000000 */
[----:B------:R-:W-:-:S04]  /*0290*/  UIADD3 UR6, -UR6, 0x100000, URZ ;  /* 0x0010000006067890 */ /* 0x000fc8000fffe13f */
[----:B------:R-:W-:Y:S02]  /*02a0*/  USHF.L.U32 UR7, UR6, 0xb, URZ ;  /* 0x0000000b06077899 */ /* 0x000fe4000800063f */
[----:B------:R-:W-:Y:S02]  /*02b0*/  USHF.L.U32 UR6, UR6, 0x1, URZ ;  /* 0x0000000106067899 */ /* 0x000fe4000800063f */
[----:B0-----:R-:W-:Y:S02]  /*02c0*/  ULEA UR8, UR8, UR4, 0x18 ;  /* 0x0000000408087291 */ /* 0x001fe4000f8ec03f */
[----:B------:R-:W-:-:S04]  /*02d0*/  UIADD3 UR4, -UR5, 0x100000, URZ ;  /* 0x0010000005047890 */ /* 0x000fc8000fffe13f */
[----:B------:R-:W-:Y:S02]  /*02e0*/  USHF.L.U32 UR5, UR4, 0xb, URZ ;  /* 0x0000000b04057899 */ /* 0x000fe4000800063f */
[----:B------:R-:W-:Y:S01]  /*02f0*/  USHF.L.U32 UR4, UR4, 0x1, URZ ;  /* 0x0000000104047899 */ /* 0x000fe2000800063f */
[----:B------:R-:W0:Y:S11]  /*0300*/  FENCE.VIEW.ASYNC.S ;  /* 0x00000000000073c6 */ /* 0x000e360000000000 */
[----:B0-----:R0:W1:Y:S01]  /*0310*/  SYNCS.EXCH.64 URZ, [UR8+0x36000], UR4 ;  /* 0x03600004083f75b2 */ /* 0x0010620008000100 */
[----:B------:R0:W2:Y:S01]  /*0320*/  SYNCS.EXCH.64 URZ, [UR8+0x36048], UR6 ;  /* 0x03604806083f75b2 */ /* 0x0000a20008000100 */
[----:B------:R0:W3:Y:S01]  /*0330*/  SYNCS.EXCH.64 URZ, [UR8+0x36008], UR4 ;  /* 0x03600804083f75b2 */ /* 0x0000e20008000100 */
[----:B------:R0:W4:Y:S01]  /*0340*/  SYNCS.EXCH.64 URZ, [UR8+0x36050], UR6 ;  /* 0x03605006083f75b2 */ /* 0x0001220008000100 */
[----:B------:R0:W0:Y:S01]  /*0350*/  SYNCS.EXCH.64 URZ, [UR8+0x36010], UR4 ;  /* 0x03601004083f75b2 */ /* 0x0000220008000100 */
        /* <DEDUP_REMOVED lines=13> */
[----:B------:R-:W-:Y:S01]  /*0430*/  NOP ;  /* 0x0000000000007918 */ /* 0x000fe20000000000 */
.L_x_3:
[----:B0-----:R-:W-:Y:S05]  /*0440*/  BSYNC B0 ;  /* 0x0000000000007941 */ /* 0x001fea0003800000 */
.L_x_2:
[----:B------:R-:W-:Y:S01]  /*0450*/  ULDC UR4, c[0x0][0x150] ;  /* 0x0000540000047ab9 */ /* 0x000fe20000000800 */
[----:B------:R-:W-:Y:S01]  /*0460*/  LEA.HI R5, R5, R4, RZ, 0x2 ;  /* 0x0000000405057211 */ /* 0x000fe200078f10ff */
[----:B------:R-:W-:Y:S01]  /*0470*/  FMUL R6, R6, UR4 ;  /* 0x0000000406067c20 */ /* 0x000fe20008400000 */
[----:B------:R-:W-:Y:S01]  /*0480*/  LEA.HI R7, R7, R0, RZ, 0x2 ;  /* 0x0000000007077211 */ /* 0x000fe200078f10ff */
[----:B------:R-:W-:Y:S01]  /*0490*/  ULDC UR4, c[0x0][0x154] ;  /* 0x0000550000047ab9 */ /* 0x000fe20000000800 */
[----:B------:R-:W-:Y:S01]  /*04a0*/  LOP3.LUT R5, R5, 0xfffffffc, RZ, 0xc0, !PT ;  /* 0xfffffffc05057812 */ /* 0x000fe200078ec0ff */
[----:B------:R-:W0:Y:S01]  /*04b0*/  LDC R14, c[0x0][0x140] ;  /* 0x00005000ff0e7b82 */ /* 0x000e220000000800 */
[----:B------:R-:W-:Y:S01]  /*04c0*/  LOP3.LUT R7, R7, 0x3ffffffc, RZ, 0xc0, !PT ;  /* 0x3ffffffc07077812 */ /* 0x000fe200078ec0ff */
[----:B------:R-:W5:Y:S01]  /*04d0*/  F2I.U32.TRUNC.NTZ R6, R6 ;  /* 0x0000000600067305 */ /* 0x000f62000020f000 */
[----:B------:R-:W-:Y:S01]  /*04e0*/  I2FP.F32.U32 R2, R12 ;  /* 0x0000000c00027245 */ /* 0x000fe20000201000 */
[----:B------:R-:W-:Y:S01]  /*04f0*/  IMAD.IADD R5, R4, 0x1, -R5 ;  /* 0x0000000104057824 */ /* 0x000fe200078e0a05 */
[----:B------:R-:W-:Y:S01]  /*0500*/  LOP3.LUT P0, RZ, R13, 0x7, RZ, 0xc0, !PT ;  /* 0x000000070dff7812 */ /* 0x000fe2000780c0ff */
[----:B------:R-:W-:Y:S01]  /*0510*/  IMAD.IADD R0, R0, 0x1, -R7 ;  /* 0x0000000100007824 */ /* 0x000fe200078e0a07 */
[----:B------:R-:W-:Y:S01]  /*0520*/  ISETP.NE.AND P3, PT, R9, 0x1, PT ;  /* 0x000000010900780c */ /* 0x000fe20003f65270 */
[----:B------:R-:W-:Y:S01]  /*0530*/  FMUL R8, R2, UR4 ;  /* 0x0000000402087c20 */ /* 0x000fe20008400000 */
[----:B------:R-:W-:Y:S01]  /*0540*/  ULDC UR4, c[0x0][0x144] ;  /* 0x0000510000047ab9 */ /* 0x000fe20000000800 */
[----:B------:R-:W-:Y:S01]  /*0550*/  IMAD R5, R0, 0x4, R5 ;  /* 0x0000000400057824 */ /* 0x000fe200078e0205 */
[----:B------:R-:W-:Y:S01]  /*0560*/  NOP ;  /* 0x0000000000007918 */ /* 0x000fe20000000000 */
[----:B------:R-:W-:-:S02]  /*0570*/  NOP ;  /* 0x0000000000007918 */ /* 0x000fc40000000000 */
[----:B------:R-:W1:Y:S01]  /*0580*/  F2I.U32.TRUNC.NTZ R8, R8 ;  /* 0x0000000800087305 */ /* 0x000e62000020f000 */
[----:B------:R-:W-:Y:S01]  /*0590*/  LEA.HI R0, R5, R5, RZ, 0x1 ;  /* 0x0000000505007211 */ /* 0x000fe200078f08ff */
[----:B-----5:R-:W-:-:S03]  /*05a0*/  IMAD.MOV R2, RZ, RZ, -R6 ;  /* 0x000000ffff027224 */ /* 0x020fc600078e0a06 */
[----:B------:R-:W-:Y:S01]  /*05b0*/  LOP3.LUT R0, R0, 0xfffffffe, RZ, 0xc0, !PT ;  /* 0xfffffffe00007812 */ /* 0x000fe200078ec0ff */
[----:B------:R-:W-:Y:S01]  /*05c0*/  IMAD R7, R2, UR4, R11 ;  /* 0x0000000402077c24 */ /* 0x000fe2000f8e020b */
[----:B------:R-:W-:Y:S01]  /*05d0*/  ULDC UR4, c[0x0][0x148] ;  /* 0x0000520000047ab9 */ /* 0x000fe20000000800 */
[C---:B------:R-:W-:Y:S01]  /*05e0*/  IMAD.SHL.U32 R2, R5.reuse, 0x4, RZ ;  /* 0x0000000405027824 */ /* 0x040fe200078e00ff */
[----:B0-----:R-:W-:Y:S01]  /*05f0*/  ISETP.EQ.U32.AND P1, PT, R14, 0x1, PT ;  /* 0x000000010e00780c */ /* 0x001fe20003f22070 */
[----:B------:R-:W-:-:S03]  /*0600*/  IMAD.IADD R0, R5, 0x1, -R0 ;  /* 0x0000000105007824 */ /* 0x000fc600078e0a00 */
[----:B------:R-:W-:Y:S01]  /*0610*/  LOP3.LUT R2, R5, 0xc, R2, 0x78, !PT ;  /* 0x0000000c05027812 */ /* 0x000fe200078e7802 */
[----:B-1----:R-:W-:Y:S01]  /*0620*/  IMAD.MOV R5, RZ, RZ, -R8 ;  /* 0x000000ffff057224 */ /* 0x002fe200078e0a08 */
[----:B------:R-:W-:Y:S02]  /*0630*/  ISETP.NE.AND P4, PT, R0, R7, PT ;  /* 0x000000070000720c */ /* 0x000fe40003f85270 */
[----:B------:R-:W-:Y:S01]  /*0640*/  SHF.R.S32.HI R0, RZ, 0x1f, R3 ;  /* 0x0000001fff007819 */ /* 0x000fe20000011403 */
[----:B------:R-:W-:Y:S01]  /*0650*/  IMAD R5, R5, UR4, R12 ;  /* 0x0000000405057c24 */ /* 0x000fe2000f8e020c */
[----:B------:R-:W-:Y:S02]  /*0660*/  ISETP.LT.U32.AND P0, PT, R2, 0x2, !P0 ;  /* 0x000000020200780c */ /* 0x000fe40004701070 */
[----:B------:R-:W-:-:S04]  /*0670*/  LEA.HI R0, R0, R3, RZ, 0x2 ;  /* 0x0000000300007211 */ /* 0x000fc800078f10ff */
[----:B------:R-:W-:-:S03]  /*0680*/  LOP3.LUT R0, R0, 0xfffffffc, RZ, 0xc0, !PT ;  /* 0xfffffffc00007812 */ /* 0x000fc600078ec0ff */
[----:B------:R-:W-:Y:S02]  /*0690*/  @P4 LEA.HI R4, R2, R2, RZ, 0x1 ;  /* 0x0000000202044211 */ /* 0x000fe400078f08ff */
[----:B------:R-:W-:Y:S02]  /*06a0*/  IMAD.IADD R8, R3, 0x1, -R0 ;  /* 0x0000000103087824 */ /* 0x000fe400078e0a00 */
[----:B------:R-:W-:-:S03]  /*06b0*/  @P4 SHF.R.S32.HI R4, RZ, 0x1, R4 ;  /* 0x00000001ff044819 */ /* 0x000fc60000011404 */
[----:B------:R-:W-:Y:S02]  /*06c0*/  LOP3.LUT P2, RZ, R9, R8, RZ, 0xfc, !PT ;  /* 0x0000000809ff7212 */ /* 0x000fe4000784fcff */
[----:B------:R-:W-:Y:S01]  /*06d0*/  @P4 ISETP.NE.AND P5, PT, R4, R5, PT ;  /* 0x000000050400420c */ /* 0x000fe20003fa5270 */
[----:B------:R-:W-:Y:S01]  /*06e0*/  IMAD.MOV.U32 R4, RZ, RZ, 0x1 ;  /* 0x00000001ff047424 */ /* 0x000fe200078e00ff */
[----:B------:R-:W-:Y:S02]  /*06f0*/  SEL R3, RZ, 0x1, P2 ;  /* 0x00000001ff037807 */ /* 0x000fe40001000000 */
[----:B------:R-:W-:Y:S02]  /*0700*/  SEL R5, RZ, 0x1, !P0 ;  /* 0x00000001ff057807 */ /* 0x000fe40004000000 */
[----:B------:R-:W-:Y:S02]  /*0710*/  @P4 SEL R4, RZ, 0x1, P5 ;  /* 0x00000001ff044807 */ /* 0x000fe40002800000 */
[----:B------:R-:W-:-:S02]  /*0720*/  SEL R3, R3, 0x2, P3 ;  /* 0x0000000203037807 */ /* 0x000fc40001800000 */
[----:B------:R-:W-:Y:S01]  /*0730*/  LOP3.LUT R4, R4, R5, RZ, 0xc0, !PT ;  /* 0x0000000504047212 */ /* 0x000fe200078ec0ff */
[----:B------:R-:W-:Y:S06]  /*0740*/  @!P1 BRA `(.L_x_4) ;  /* 0x0000000000089947 */ /* 0x000fec0003800000 */
[----:B--234-:R-:W-:Y:S01]  /*0750*/  UCGABAR_ARV ;  /* 0x00000000000079c7 */ /* 0x01cfe20008000000 */
[----:B------:R-:W-:Y:S05]  /*0760*/  BRA `(.L_x_5) ;  /* 0x0000000000047947 */ /* 0x000fea0003800000 */
.L_x_4:
[----:B--234-:R-:W-:Y:S01]  /*0770*/  NOP ;  /* 0x0000000000007918 */ /* 0x01cfe20000000000 */
.L_x_5:
[----:B------:R-:W-:Y:S01]  /*0780*/  ULDC.64 UR4, c[0x0][0x598] ;  /* 0x0001660000047ab9 */ /* 0x000fe20000000a00 */
[----:B------:R-:W-:Y:S01]  /*0790*/  ULDC.64 UR12, c[0x0][0x208] ;  /* 0x00008200000c7ab9 */ /* 0x000fe20000000a00 */
[----:B------:R-:W-:-:S04]  /*07a0*/  ISETP.NE.U32.AND P0, PT, RZ, UR4, PT ;  /* 0x00000004ff007c0c */ /* 0x000fc8000bf05070 */
[----:B------:R-:W-:-:S13]  /*07b0*/  ISETP.NE.AND.EX P0, PT, RZ, UR5, PT, P0 ;  /* 0x00000005ff007c0c */ /* 0x000fda000bf05300 */
[----:B------:R-:W-:Y:S05]  /*07c0*/  @!P0 BRA `(.L_x_6) ;  /* 0x00000000001c8947 */ /* 0x000fea0003800000 */
[----:B------:R-:W0:Y:S02]  /*07d0*/  LDC.64 R6, c[0x0][0x598] ;  /* 0x00016600ff067b82 */ /* 0x000e240000000a00 */
[----:B0-----:R-:W2:Y:S02]  /*07e0*/  LDG.E.64 R6, desc[UR12][R6.64] ;  /* 0x0000000c06067981 */ /* 0x001ea4000c1e1b00 */
[----:B--2---:R-:W-:-:S04]  /*07f0*/  ISETP.NE.U32.AND P0, PT, R6, RZ, PT ;  /* 0x000000ff0600720c */ /* 0x004fc80003f05070 */
[----:B------:R-:W-:-:S13]  /*0800*/  ISETP.NE.AND.EX P0, PT, R7, RZ, PT, P0 ;  /* 0x000000ff0700720c */ /* 0x000fda0003f05300 */
[----:B------:R-:W-:Y:S05]  /*0810*/  @!P0 BRA `(.L_x_6) ;  /* 0x0000000000088947 */ /* 0x000fea0003800000 */
[----:B------:R0:W5:Y:S01]  /*0820*/  LD.E R0, desc[UR12][R6.64] ;  /* 0x0000000c06007980 */ /* 0x000162000c101900 */
[----:B------:R-:W-:Y:S05]  /*0830*/  BRA `(.L_x_7) ;  /* 0x0000000000207947 */ /* 0x000fea0003800000 */
.L_x_6:
[----:B------:R-:W-:Y:S02]  /*0840*/  ULDC.64 UR4, c[0x0][0x588] ;  /* 0x0001620000047ab9 */ /* 0x000fe40000000a00 */
[----:B------:R-:W-:-:S04]  /*0850*/  ISETP.NE.U32.AND P0, PT, RZ, UR4, PT ;  /* 0x00000004ff007c0c */ /* 0x000fc8000bf05070 */
[----:B------:R-:W-:-:S13]  /*0860*/  ISETP.NE.AND.EX P0, PT, RZ, UR5, PT, P0 ;  /* 0x00000005ff007c0c */ /* 0x000fda000bf05300 */
[----:B------:R-:W-:Y:S05]  /*0870*/  @!P0 BRA `(.L_x_8) ;  /* 0x00000000000c8947 */ /* 0x000fea0003800000 */
[----:B------:R-:W0:Y:S02]  /*0880*/  LDC.64 R6, c[0x0][0x588] ;  /* 0x00016200ff067b82 */ /* 0x000e240000000a00 */
[----:B0-----:R1:W5:Y:S01]  /*0890*/  LDG.E R0, desc[UR12][R6.64] ;  /* 0x0000000c06007981 */ /* 0x001362000c1e1900 */
[----:B------:R-:W-:Y:S05]  /*08a0*/  BRA `(.L_x_7) ;  /* 0x0000000000047947 */ /* 0x000fea0003800000 */
.L_x_8:
[----:B------:R-:W2:Y:S02]  /*08b0*/  LDC R0, c[0x0][0x580] ;  /* 0x00016000ff007b82 */ /* 0x000ea40000000800 */
.L_x_7:
[----:B------:R-:W-:Y:S02]  /*08c0*/  ULDC.64 UR4, c[0x0][0x5a0] ;  /* 0x0001680000047ab9 */ /* 0x000fe40000000a00 */
[----:B------:R-:W-:-:S04]  /*08d0*/  ISETP.NE.U32.AND P0, PT, RZ, UR4, PT ;  /* 0x00000004ff007c0c */ /* 0x000fc8000bf05070 */
[----:B------:R-:W-:-:S13]  /*08e0*/  ISETP.NE.AND.EX P0, PT, RZ, UR5, PT, P0 ;  /* 0x00000005ff007c0c */ /* 0x000fda000bf05300 */
[----:B------:R-:W-:Y:S05]  /*08f0*/  @!P0 BRA `(.L_x_9) ;  /* 0x00000000001c8947 */ /* 0x000fea0003800000 */
[----:B01----:R-:W0:Y:S02]  /*0900*/  LDC.64 R6, c[0x0][0x5a0] ;  /* 0x00016800ff067b82 */ /* 0x003e240000000a00 */
[----:B0-----:R-:W3:Y:S02]  /*0910*/  LDG.E.64 R6, desc[UR12][R6.64] ;  /* 0x0000000c06067981 */ /* 0x001ee4000c1e1b00 */
[----:B---3--:R-:W-:-:S04]  /*0920*/  ISETP.NE.U32.AND P0, PT, R6, RZ, PT ;  /* 0x000000ff0600720c */ /* 0x008fc80003f05070 */
[----:B------:R-:W-:-:S13]  /*0930*/  ISETP.NE.AND.EX P0, PT, R7, RZ, PT, P0 ;  /* 0x000000ff0700720c */ /* 0x000fda0003f05300 */
[----:B------:R-:W-:Y:S05]  /*0940*/  @!P0 BRA `(.L_x_9) ;  /* 0x0000000000088947 */ /* 0x000fea0003800000 */
[----:B------:R0:W5:Y:S01]  /*0950*/  LD.E R14, desc[UR12][R6.64] ;  /* 0x0000000c060e7980 */ /* 0x000162000c101900 */
[----:B------:R-:W-:Y:S05]  /*0960*/  BRA `(.L_x_10) ;  /* 0x0000000000207947 */ /* 0x000fea0003800000 */
.L_x_9:
[----:B------:R-:W-:Y:S02]  /*0970*/  ULDC.64 UR4, c[0x0][0x590] ;  /* 0x0001640000047ab9 */ /* 0x000fe40000000a00 */
[----:B------:R-:W-:-:S04]  /*0980*/  ISETP.NE.U32.AND P0, PT, RZ, UR4, PT ;  /* 0x00000004ff007c0c */ /* 0x000fc8000bf05070 */
[----:B------:R-:W-:-:S13]  /*0990*/  ISETP.NE.AND.EX P0, PT, RZ, UR5, PT, P0 ;  /* 0x00000005ff007c0c */ /* 0x000fda000bf05300 */
[----:B------:R-:W-:Y:S05]  /*09a0*/  @!P0 BRA `(.L_x_11) ;  /* 0x00000000000c8947 */ /* 0x000fea0003800000 */
[----:B------:R-:W3:Y:S02]  /*09b0*/  LDC.64 R14, c[0x0][0x590] ;  /* 0x00016400ff0e7b82 */ /* 0x000ee40000000a00 */
[----:B---3--:R3:W5:Y:S01]  /*09c0*/  LDG.E R14, desc[UR12][R14.64] ;  /* 0x0000000c0e0e7981 */ /* 0x008762000c1e1900 */
[----:B------:R-:W-:Y:S05]  /*09d0*/  BRA `(.L_x_10) ;  /* 0x0000000000047947 */ /* 0x000fea0003800000 */
.L_x_11:
[----:B------:R-:W4:Y:S02]  /*09e0*/  LDC R14, c[0x0][0x584] ;  /* 0x00016100ff0e7b82 */ /* 0x000f240000000800 */
.L_x_10:
[----:B------:R-:W1:Y:S08]  /*09f0*/  LDC R5, c[0x0][0x3c4] ;  /* 0x0000f100ff057b82 */ /* 0x000e700000000800 */
[----:B------:R-:W2:Y:S01]  /*0a00*/  LDC.64 R16, c[0x0][0x3c8] ;  /* 0x0000f200ff107b82 */ /* 0x000ea20000000a00 */
[----:B-1----:R-:W-:-:S05]  /*0a10*/  VIADD R5, R5, 0x3f ;  /* 0x0000003f05057836 */ /* 0x002fca0000000000 */
[----:B0-----:R-:W-:-:S04]  /*0a20*/  SHF.R.S32.HI R6, RZ, 0x1f, R5 ;  /* 0x0000001fff067819 */ /* 0x001fc80000011405 */
[----:B------:R-:W-:-:S04]  /*0a30*/  LEA.HI R6, R6, R5, RZ, 0x6 ;  /* 0x0000000506067211 */ /* 0x000fc800078f30ff */
[----:B------:R-:W-:-:S05]  /*0a40*/  SHF.R.S32.HI R7, RZ, 0x6, R6 ;  /* 0x00000006ff077819 */ /* 0x000fca0000011406 */
[----:B--2---:R-:W-:-:S04]  /*0a50*/  IMAD R6, R7, R16, RZ ;  /* 0x0000001007067224 */ /* 0x004fc800078e02ff */
[----:B------:R-:W-:Y:S01]  /*0a60*/  IMAD R5, R6, R17, RZ ;  /* 0x0000001106057224 */ /* 0x000fe200078e02ff */
[----:B------:R-:W-:Y:S06]  /*0a70*/  @!P1 BRA `(.L_x_12) ;  /* 0x00000000000c9947 */ /* 0x000fec0003800000 */
[----:B------:R-:W-:Y:S01]  /*0a80*/  UCGABAR_WAIT ;  /* 0x0000000000007dc7 */ /* 0x000fe20008000000 */
[----:B------:R-:W-:Y:S01]  /*0a90*/  CCTL.IVALL ;  /* 0x00000000ff00798f */ /* 0x000fe20002000000 */
[----:B------:R-:W-:Y:S05]  /*0aa0*/  BRA `(.L_x_13) ;  /* 0x0000000000047947 */ /* 0x000fea0003800000 */
.L_x_12:
[----:B------:R-:W-:Y:S06]  /*0ab0*/  BAR.SYNC.DEFER_BLOCKING 0x0 ;  /* 0x0000000000007b1d */ /* 0x000fec0000010000 */
.L_x_13:
[----:B------:R-:W-:-:S13]  /*0ac0*/  ISETP.NE.AND P0, PT, R9, RZ, PT ;  /* 0x000000ff0900720c */ /* 0x000fda0003f05270 */
[----:B------:R-:W-:Y:S05]  /*0ad0*/  @!P0 BRA `(.L_x_14) ;  /* 0x00000058002c8947 */ /* 0x000fea0003800000 */
[----:B------:R-:W-:-:S13]  /*0ae0*/  ISETP.NE.AND P0, PT, R9, 0x1, PT ;  /* 0x000000010900780c */ /* 0x000fda0003f05270 */
[----:B------:R-:W-:Y:S05]  /*0af0*/  @P0 EXIT ;  /* 0x000000000000094d */ /* 0x000fea0003800000 */
[----:B------:R-:W-:Y:S01]  /*0b00*/  ISETP.GE.AND P0, PT, R5, 0x1, PT ;  /* 0x000000010500780c */ /* 0x000fe20003f06270 */
[----:B------:R-:W-:Y:S01]  /*0b10*/  UMOV UR4, URZ ;  /* 0x0000003f00047c82 */ /* 0x000fe20008000000 */
[----:B------:R-:W-:Y:S02]  /*0b20*/  CS2R R54, SRZ ;  /* 0x0000000000367805 */ /* 0x000fe4000001ff00 */
[----:B------:R-:W-:Y:S02]  /*0b30*/  CS2R R56, SRZ ;  /* 0x0000000000387805 */ /* 0x000fe4000001ff00 */
[----:B------:R-:W-:Y:S02]  /*0b40*/  CS2R R58, SRZ ;  /* 0x00000000003a7805 */ /* 0x000fe4000001ff00 */
[----:B------:R-:W-:Y:S02]  /*0b50*/  CS2R R60, SRZ ;  /* 0x00000000003c7805 */ /* 0x000fe4000001ff00 */
[----:B------:R-:W-:-:S02]  /*0b60*/  CS2R R62, SRZ ;  /* 0x00000000003e7805 */ /* 0x000fc4000001ff00 */
[----:B------:R-:W-:Y:S02]  /*0b70*/  CS2R R64, SRZ ;  /* 0x0000000000407805 */ /* 0x000fe4000001ff00 */
        /* <DEDUP_REMOVED lines=25> */
[----:B------:R-:W-:Y:S01]  /*0d10*/  CS2R R52, SRZ ;  /* 0x0000000000347805 */ /* 0x000fe2000001ff00 */
[----:B------:R-:W-:Y:S06]  /*0d20*/  @!P0 BRA `(.L_x_15) ;  /* 0x0000000000e48947 */ /* 0x000fec0003800000 */
[----:B------:R-:W-:-:S04]  /*0d30*/  LOP3.LUT R6, R3, 0x1, RZ, 0xfc, !PT ;  /* 0x0000000103067812 */ /* 0x000fc800078efcff */
[----:B------:R-:W-:-:S13]  /*0d40*/  ISETP.NE.AND P1, PT, R6, 0x3, PT ;  /* 0x000000030600780c */ /* 0x000fda0003f25270 */
[----:B------:R-:W-:Y:S05]  /*0d50*/  @!P1 BRA `(.L_x_16) ;  /* 0x0000000000049947 */ /* 0x000fea0003800000 */
[----:B------:R-:W-:Y:S01]  /*0d60*/  BPT.TRAP 0x1 ;  /* 0x000000040000795c */ /* 0x000fe20000300000 */
.L_x_16:
[----:B------:R-:W0:Y:S01]  /*0d70*/  S2UR UR5, SR_CgaCtaId ;  /* 0x00000000000579c3 */ /* 0x000e220000008800 */
[----:B------:R-:W-:Y:S01]  /*0d80*/  SHF.L.U32 R6, RZ, 0x1f, RZ ;  /* 0x0000001fff067819 */ /* 0x000fe200000006ff */
[----:B------:R-:W-:Y:S02]  /*0d90*/  UMOV UR4, 0x400 ;  /* 0x0000040000047882 */ /* 0x000fe40000000000 */
[----:B0-----:R-:W-:-:S12]  /*0da0*/  ULEA UR5, UR5, UR4, 0x18 ;  /* 0x0000000405057291 */ /* 0x001fd8000f8ec03f */
.L_x_17:
[----:B0-----:R-:W-:-:S04]  /*0db0*/  IMAD.U32 R7, RZ, RZ, UR5 ;  /* 0x00000005ff077e24 */ /* 0x001fc8000f8e00ff */
[----:B------:R0:W1:Y:S03]  /*0dc0*/  SYNCS.PHASECHK.TRANS64.TRYWAIT P1, [R7+URZ+0x36000], R6 ;  /* 0x03600006070075a7 */ /* 0x000066000802017f */
[----:B-1----:R-:W-:Y:S05]  /*0dd0*/  @!P1 NANOSLEEP.SYNCS 0x989680 ;  /* 0x009896800000995d */ /* 0x002fea0003900000 */
[----:B------:R-:W1:Y:S02]  /*0de0*/  @!P1 SYNCS.PHASECHK.TRANS64 P1, [R7+URZ+0x36000], R6 ;  /* 0x03600006070095a7 */ /* 0x000e64000802007f */
[----:B-1----:R-:W-:Y:S05]  /*0df0*/  @!P1 BRA `(.L_x_17) ;  /* 0xfffffffc00ec9947 */ /* 0x002fea000383ffff */
[----:B------:R-:W-:Y:S01]  /*0e00*/  USHF.R.U32.HI UR4, URZ, 0x4, UR5 ;  /* 0x000000043f047899 */ /* 0x000fe20008011605 */
[----:B------:R-:W-:Y:S01]  /*0e10*/  WARPGROUP.ARRIVE ;  /* 0x00000000000079c5 */ /* 0x000fe20000000000 */
[----:B------:R-:W-:Y:S02]  /*0e20*/  UIADD3 UR5, UR5, 0x24000, URZ ;  /* 0x0002400005057890 */ /* 0x000fe4000fffe03f */
[----:B------:R-:W-:Y:S02]  /*0e30*/  ULOP3.LUT UR4, UR4, 0x3fff, URZ, 0xc0, !UPT ;  /* 0x00003fff04047892 */ /* 0x000fe4000f8ec03f */
[----:B------:R-:W-:Y:S02]  /*0e40*/  USHF.R.U32.HI UR5, URZ, 0x4, UR5 ;  /* 0x000000043f057899 */ /* 0x000fe40008011605 */
[----:B------:R-:W-:Y:S02]  /*0e50*/  ULOP3.LUT UR10, UR4, 0x10000, URZ, 0xfc, !UPT ;  /* 0x00010000040a7892 */ /* 0x000fe4000f8efc3f */
[----:B------:R-:W-:-:S02]  /*0e60*/  ULOP3.LUT UR8, UR5, 0x3fff, URZ, 0xc0, !UPT ;  /* 0x00003fff05087892 */ /* 0x000fc4000f8ec03f */
[----:B------:R-:W-:Y:S01]  /*0e70*/  UIADD3 UR9, UR10, 0x200, URZ ;  /* 0x000002000a097890 */ /* 0x000fe2000fffe03f */
[----:B------:R-:W-:Y:S02]  /*0e80*/  UMOV UR7, 0x40000040 ;  /* 0x4000004000077882 */ /* 0x000fe40000000000 */
[----:B------:R-:W-:Y:S01]  /*0e90*/  UMOV UR4, UR10 ;  /* 0x0000000a00047c82 */ /* 0x000fe20008000000 */
[----:B------:R-:W-:Y:S01]  /*0ea0*/  UMOV UR5, 0x40000040 ;  /* 0x4000004000057882 */ /* 0x000fe20000000000 */
[----:B------:R-:W-:Y:S02]  /*0eb0*/  UMOV UR6, UR8 ;  /* 0x0000000800067c82 */ /* 0x000fe40008000000 */
[----:B------:R-:W-:Y:S01]  /*0ec0*/  HGMMA.64x64x16.F32.BF16 R56, gdesc[UR4].tnspB, RZ, !UPT ;  /* 0x40e00000043879f0 */ /* 0x000fe2000c7018ff */
[----:B------:R-:W-:Y:S01]  /*0ed0*/  UMOV UR4, UR9 ;  /* 0x0000000900047c82 */ /* 0x000fe20008000000 */
[----:B------:R-:W-:Y:S01]  /*0ee0*/  UMOV UR5, 0x40000040 ;  /* 0x4000004000057882 */ /* 0x000fe20000000000 */
[----:B------:R-:W-:Y:S01]  /*0ef0*/  UIADD3 UR9, UR10, 0x202, URZ ;  /* 0x000002020a097890 */ /* 0x000fe2000fffe03f */
[----:B------:R-:W-:Y:S01]  /*0f00*/  HGMMA.64x64x16.F32.BF16 R24, gdesc[UR4].tnspB, RZ, !UPT ;  /* 0x40e00000041879f0 */ /* 0x000fe2000c7018ff */
[----:B------:R-:W-:-:S02]  /*0f10*/  UIADD3 UR4, UR10, 0x2, URZ ;  /* 0x000000020a047890 */ /* 0x000fc4000fffe03f */
[----:B------:R-:W-:Y:S01]  /*0f20*/  UIADD3 UR6, UR8, 0x80, URZ ;  /* 0x0000008008067890 */ /* 0x000fe2000fffe03f */
[----:B------:R-:W-:Y:S01]  /*0f30*/  UMOV UR5, 0x40000040 ;  /* 0x4000004000057882 */ /* 0x000fe20000000000 */
[----:B------:R-:W-:-:S07]  /*0f40*/  UMOV UR7, 0x40000040 ;  /* 0x4000004000077882 */ /* 0x000fce0000000000 */
[----:B------:R-:W-:Y:S01]  /*0f50*/  HGMMA.64x64x16.F32.BF16 R56, gdesc[UR4].tnspB, R56 ;  /* 0x40e00000043879f0 */ /* 0x000fe20008701838 */
[----:B------:R-:W-:Y:S01]  /*0f60*/  UMOV UR4, UR9 ;  /* 0x0000000900047c82 */ /* 0x000fe20008000000 */
[----:B------:R-:W-:Y:S01]  /*0f70*/  UMOV UR5, 0x40000040 ;  /* 0x4000004000057882 */ /* 0x000fe20000000000 */
[----:B------:R-:W-:Y:S01]  /*0f80*/  UIADD3 UR9, UR10, 0x204, URZ ;  /* 0x000002040a097890 */ /* 0x000fe2000fffe03f */
[----:B------:R-:W-:Y:S01]  /*0f90*/  HGMMA.64x64x16.F32.BF16 R24, gdesc[UR4].tnspB, R24 ;  /* 0x40e00000041879f0 */ /* 0x000fe20008701818 */
[----:B------:R-:W-:Y:S02]  /*0fa0*/  UIADD3 UR4, UR10, 0x4, URZ ;  /* 0x000000040a047890 */ /* 0x000fe4000fffe03f */
[----:B------:R-:W-:Y:S01]  /*0fb0*/  UIADD3 UR6, UR8, 0x100, URZ ;  /* 0x0000010008067890 */ /* 0x000fe2000fffe03f */
[----:B------:R-:W-:Y:S01]  /*0fc0*/  UMOV UR5, 0x40000040 ;  /* 0x4000004000057882 */ /* 0x000fe20000000000 */
[----:B------:R-:W-:-:S07]  /*0fd0*/  UMOV UR7, 0x40000040 ;  /* 0x4000004000077882 */ /* 0x000fce0000000000 */
[----:B------:R-:W-:Y:S01]  /*0fe0*/  HGMMA.64x64x16.F32.BF16 R56, gdesc[UR4].tnspB, R56 ;  /* 0x40e00000043879f0 */ /* 0x000fe20008701838 */
[----:B------:R-:W-:Y:S01]  /*0ff0*/  UMOV UR4, UR9 ;  /* 0x0000000900047c82 */ /* 0x000fe20008000000 */
[----:B------:R-:W-:Y:S02]  /*1000*/  UMOV UR5, 0x40000040 ;  /* 0x4000004000057882 */ /* 0x000fe40000000000 */
[----:B------:R-:W-:Y:S01]  /*1010*/  HGMMA.64x64x16.F32.BF16 R24, gdesc[UR4].tnspB, R24 ;  /* 0x40e00000041879f0 */ /* 0x000fe20008701818 */
[----:B------:R-:W-:Y:S02]  /*1020*/  UIADD3 UR4, UR10, 0x6, URZ ;  /* 0x000000060a047890 */ /* 0x000fe4000fffe03f */
[----:B------:R-:W-:Y:S02]  /*1030*/  UIADD3 UR6, UR8, 0x180, URZ ;  /* 0x0000018008067890 */ /* 0x000fe4000fffe03f */
[----:B------:R-:W-:Y:S01]  /*1040*/  UIADD3 UR8, UR10, 0x206, URZ ;  /* 0x000002060a087890 */ /* 0x000fe2000fffe03f */
[----:B------:R-:W-:Y:S01]  /*1050*/  UMOV UR5, 0x40000040 ;  /* 0x4000004000057882 */ /* 0x000fe20000000000 */
[----:B------:R-:W-:-:S05]  /*1060*/  UMOV UR7, 0x40000040 ;  /* 0x4000004000077882 */ /* 0x000fca0000000000 */
[----:B------:R-:W-:Y:S01]  /*1070*/  HGMMA.64x64x16.F32.BF16 R56, gdesc[UR4].tnspB, R56 ;  /* 0x40e00000043879f0 */ /* 0x000fe20008701838 */
[----:B------:R-:W-:Y:S01]  /*1080*/  UMOV UR4, UR8 ;  /* 0x0000000800047c82 */ /* 0x000fe20008000000 */
[----:B------:R-:W-:Y:S02]  /*1090*/  UMOV UR5, 0x40000040 ;  /* 0x4000004000057882 */ /* 0x000fe40000000000 */
[----:B------:R-:W-:Y:S01]  /*10a0*/  HGMMA.64x64x16.F32.BF16 R24, gdesc[UR4].tnspB, R24, gsb0 ;  /* 0x40e00000041879f0 */ /* 0x000fe20008001818 */
[----:B------:R-:W-:-:S05]  /*10b0*/  UMOV UR4, 0x1 ;  /* 0x0000000100047882 */ /* 0x000fca0000000000 */
.L_x_15:
[----:B0-----:R-:W-:-:S05]  /*10c0*/  VIMNMX R6, R5, 0x1, PT ;  /* 0x0000000105067848 */ /* 0x001fca0003fe0100 */
[----:B------:R-:W-:-:S05]  /*10d0*/  IMAD.IADD R6, R5, 0x1, -R6 ;  /* 0x0000000105067824 */ /* 0x000fca00078e0a06 */
[----:B------:R-:W-:-:S13]  /*10e0*/  ISETP.GE.AND P1, PT, R6, 0x1, PT ;  /* 0x000000010600780c */ /* 0x000fda0003f26270 */
[----:B------:R-:W-:Y:S05]  /*10f0*/  @!P1 BRA `(.L_x_18) ;  /* 0x0000000400589947 */ /* 0x000fea0003800000 */
[----:B------:R-:W0:Y:S01]  /*1100*/  S2UR UR6, SR_CgaCtaId ;  /* 0x00000000000679c3 */ /* 0x000e220000008800 */
[----:B------:R-:W-:Y:S01]  /*1110*/  UMOV UR5, 0x400 ;  /* 0x0000040000057882 */ /* 0x000fe20000000000 */
[----:B------:R-:W-:Y:S01]  /*1120*/  LOP3.LUT R11, R3, 0x1, RZ, 0xfc, !PT ;  /* 0x00000001030b7812 */ /* 0x000fe200078efcff */
[----:B------:R-:W-:Y:S01]  /*1130*/  IMAD.MOV.U32 R10, RZ, RZ, RZ ;  /* 0x000000ffff0a7224 */ /* 0x000fe200078e00ff */
[----:B------:R-:W-:Y:S01]  /*1140*/  UISETP.NE.U32.AND UP0, UPT, UR4, URZ, UPT ;  /* 0x0000003f0400728c */ /* 0x000fe2000bf05070 */
[----:B------:R-:W-:Y:S02]  /*1150*/  IMAD.MOV.U32 R5, RZ, RZ, R6 ;  /* 0x000000ffff057224 */ /* 0x000fe400078e0006 */
[----:B------:R-:W-:Y:S01]  /*1160*/  IMAD.MOV.U32 R7, RZ, RZ, RZ ;  /* 0x000000ffff077224 */ /* 0x000fe200078e00ff */
[----:B0-----:R-:W-:-:S04]  /*1170*/  ULEA UR14, UR6, UR5, 0x18 ;  /* 0x00000005060e7291 */ /* 0x001fc8000f8ec03f */
[----:B------:R-:W-:Y:S02]  /*1180*/  USHF.R.U32.HI UR5, URZ, 0x4, UR14 ;  /* 0x000000043f057899 */ /* 0x000fe4000801160e */
[----:B------:R-:W-:Y:S02]  /*1190*/  UIADD3 UR6, UR14, 0x24000, URZ ;  /* 0x000240000e067890 */ /* 0x000fe4000fffe03f */
[----:B------:R-:W-:Y:S02]  /*11a0*/  ULOP3.LUT UR5, UR5, 0x3fff, URZ, 0xc0, !UPT ;  /* 0x00003fff05057892 */ /* 0x000fe4000f8ec03f */
[----:B------:R-:W-:Y:S02]  /*11b0*/  USHF.R.U32.HI UR6, URZ, 0x4, UR6 ;  /* 0x000000043f067899 */ /* 0x000fe40008011606 */
[----:B------:R-:W-:Y:S02]  /*11c0*/  ULOP3.LUT UR15, UR5, 0x10000, URZ, 0xfc, !UPT ;  /* 0x00010000050f7892 */ /* 0x000fe4000f8efc3f */
[----:B------:R-:W-:-:S12]  /*11d0*/  ULOP3.LUT UR16, UR6, 0x3fff, URZ, 0xc0, !UPT ;  /* 0x00003fff06107892 */ /* 0x000fd8000f8ec03f */
.L_x_23:
[----:B------:R-:W-:-:S13]  /*11e0*/  ISETP.NE.AND P2, PT, R11, 0x3, PT ;  /* 0x000000030b00780c */ /* 0x000fda0003f45270 */
[----:B------:R-:W-:Y:S05]  /*11f0*/  @!P2 BRA `(.L_x_19) ;  /* 0x000000000004a947 */ /* 0x000fea0003800000 */
[----:B------:R-:W-:Y:S01]  /*1200*/  BPT.TRAP 0x1 ;  /* 0x000000040000795c */ /* 0x000fe20000300000 */
.L_x_19:
[----:B------:R-:W-:Y:S01]  /*1210*/  SHF.L.U32 R8, R10, 0x1f, RZ ;  /* 0x0000001f0a087819 */ /* 0x000fe200000006ff */
[----:B------:R-:W-:-:S12]  /*1220*/  ULEA UR5, UR4, UR14, 0x3 ;  /* 0x0000000e04057291 */ /* 0x000fd8000f8e183f */
.L_x_20:
[----:B0-----:R-:W-:-:S04]  /*1230*/  IMAD.U32 R9, RZ, RZ, UR5 ;  /* 0x00000005ff097e24 */ /* 0x001fc8000f8e00ff */
[----:B------:R0:W1:Y:S03]  /*1240*/  SYNCS.PHASECHK.TRANS64.TRYWAIT P1, [R9+URZ+0x36000], R8 ;  /* 0x03600008090075a7 */ /* 0x000066000802017f */
[----:B-1----:R-:W-:Y:S05]  /*1250*/  @!P1 NANOSLEEP.SYNCS 0x989680 ;  /* 0x009896800000995d */ /* 0x002fea0003900000 */
[----:B------:R-:W1:Y:S02]  /*1260*/  @!P1 SYNCS.PHASECHK.TRANS64 P1, [R9+URZ+0x36000], R8 ;  /* 0x03600008090095a7 */ /* 0x000e64000802007f */
[----:B-1----:R-:W-:Y:S05]  /*1270*/  @!P1 BRA `(.L_x_20) ;  /* 0xfffffffc00ec9947 */ /* 0x002fea000383ffff */
[----:B------:R-:W-:Y:S01]  /*1280*/  ULEA UR6, UR4, UR15, 0xa ;  /* 0x0000000f04067291 */ /* 0x000fe2000f8e503f */
[----:B------:R-:W-:Y:S01]  /*1290*/  WARPGROUP.ARRIVE ;  /* 0x00000000000079c5 */ /* 0x000fe20000000000 */
[----:B------:R-:W-:Y:S02]  /*12a0*/  ULEA UR5, UR4, UR16, 0x9 ;  /* 0x0000001004057291 */ /* 0x000fe4000f8e483f */
[----:B------:R-:W-:Y:S01]  /*12b0*/  UIADD3 UR7, UR6, 0x200, URZ ;  /* 0x0000020006077890 */ /* 0x000fe2000fffe03f */
[----:B------:R-:W-:Y:S02]  /*12c0*/  UMOV UR11, 0x40000040 ;  /* 0x40000040000b7882 */ /* 0x000fe40000000000 */
[----:B------:R-:W-:Y:S01]  /*12d0*/  UMOV UR8, UR6 ;  /* 0x0000000600087c82 */ /* 0x000fe20008000000 */
[----:B------:R-:W-:Y:S01]  /*12e0*/  UMOV UR9, 0x40000040 ;  /* 0x4000004000097882 */ /* 0x000fe20000000000 */
[----:B------:R-:W-:Y:S02]  /*12f0*/  UMOV UR10, UR5 ;  /* 0x00000005000a7c82 */ /* 0x000fe40008000000 */
[----:B------:R-:W-:Y:S01]  /*1300*/  HGMMA.64x64x16.F32.BF16 R56, gdesc[UR8].tnspB, R56, UP0 ;  /* 0x40e00000083879f0 */ /* 0x000fe2000bf01838 */
[----:B------:R-:W-:Y:S01]  /*1310*/  UMOV UR8, UR7 ;  /* 0x0000000700087c82 */ /* 0x000fe20008000000 */
[----:B------:R-:W-:Y:S01]  /*1320*/  UMOV UR9, 0x40000040 ;  /* 0x4000004000097882 */ /* 0x000fe20000000000 */
[----:B------:R-:W-:Y:S01]  /*1330*/  UIADD3 UR7, UR6, 0x202, URZ ;  /* 0x0000020206077890 */ /* 0x000fe2000fffe03f */
[----:B------:R-:W-:Y:S01]  /*1340*/  HGMMA.64x64x16.F32.BF16 R24, gdesc[UR8].tnspB, R24, UP0 ;  /* 0x40e00000081879f0 */ /* 0x000fe2000bf01818 */
        /* <DEDUP_REMOVED lines=25> */
[----:B------:R-:W-:Y:S03]  /*14e0*/  HGMMA.64x64x16.F32.BF16 R24, gdesc[UR8].tnspB, R24, gsb0 ;  /* 0x40e00000081879f0 */ /* 0x000fe60008001818 */
[----:B------:R-:W-:Y:S02]  /*14f0*/  WARPGROUP.DEPBAR.LE gsb0, 0x1 ;  /* 0x00008000000079c5 */ /* 0x000fe40000010100 */
[----:B------:R-:W-:Y:S05]  /*1500*/  @!P2 BRA `(.L_x_21) ;  /* 0x000000000004a947 */ /* 0x000fea0003800000 */
[----:B------:R-:W-:Y:S01]  /*1510*/  BPT.TRAP 0x1 ;  /* 0x000000040000795c */ /* 0x000fe20000300000 */
.L_x_21:
[----:B------:R-:W-:-:S13]  /*1520*/  ISETP.NE.AND P1, PT, R4, RZ, PT ;  /* 0x000000ff0400720c */ /* 0x000fda0003f25270 */
[----:B0-----:R-:W-:-:S05]  /*1530*/  @P1 LEA R8, R7, UR14, 0x3 ;  /* 0x0000000e07081c11 */ /* 0x001fca000f8e18ff */
[----:B------:R-:W-:-:S05]  /*1540*/  @P1 VIADD R9, R8, 0x36048 ;  /* 0x0003604808091836 */ /* 0x000fca0000000000 */
[----:B------:R-:W-:-:S04]  /*1550*/  @P1 PRMT R9, R2, 0x654, R9 ;  /* 0x0000065402091816 */ /* 0x000fc80000000009 */
[----:B------:R0:W-:Y:S01]  /*1560*/  @P1 SYNCS.ARRIVE.TRANS64.RED.A1T0 RZ, [R9+URZ], RZ ;  /* 0x000000ff09ff19a7 */ /* 0x0001e2000810043f */
[----:B------:R-:W-:-:S13]  /*1570*/  ISETP.GT.U32.AND P1, PT, R3, 0x1, PT ;  /* 0x000000010300780c */ /* 0x000fda0003f24070 */
[----:B0-----:R-:W-:Y:S05]  /*1580*/  @P1 BRA `(.L_x_22) ;  /* 0x0000000000041947 */ /* 0x001fea0003800000 */
[----:B------:R-:W-:Y:S01]  /*1590*/  BPT.TRAP 0x1 ;  /* 0x000000040000795c */ /* 0x000fe20000300000 */
.L_x_22:
[----:B------:R-:W-:Y:S01]  /*15a0*/  UIADD3 UR4, UR4, 0x1, URZ ;  /* 0x0000000104047890 */ /* 0x000fe2000fffe03f */
[----:B------:R-:W-:Y:S01]  /*15b0*/  ISETP.GT.AND P2, PT, R5, 0x1, PT ;  /* 0x000000010500780c */ /* 0x000fe20003f44270 */
[----:B------:R-:W-:Y:S02]  /*15c0*/  VIADD R7, R7, 0x1 ;  /* 0x0000000107077836 */ /* 0x000fe40000000000 */
[----:B------:R-:W-:Y:S01]  /*15d0*/  UISETP.NE.AND UP0, UPT, UR4, 0x9, UPT ;  /* 0x000000090400788c */ /* 0x000fe2000bf05270 */
[----:B------:R-:W-:Y:S02]  /*15e0*/  VIADD R5, R5, 0xffffffff ;  /* 0xffffffff05057836 */ /* 0x000fe40000000000 */
[C---:B------:R-:W-:Y:S01]  /*15f0*/  ISETP.NE.AND P1, PT, R7.reuse, 0x9, PT ;  /* 0x000000090700780c */ /* 0x040fe20003f25270 */
[----:B------:R-:W-:Y:S02]  /*1600*/  USEL UR5, URZ, 0x1, UP0 ;  /* 0x000000013f057887 */ /* 0x000fe40008000000 */
[----:B------:R-:W-:Y:S01]  /*1610*/  USEL UR4, UR4, URZ, UP0 ;  /* 0x0000003f04047287 */ /* 0x000fe20008000000 */
[----:B------:R-:W-:Y:S01]  /*1620*/  SEL R7, R7, RZ, P1 ;  /* 0x000000ff07077207 */ /* 0x000fe20000800000 */
[----:B------:R-:W-:-:S02]  /*1630*/  UPLOP3.LUT UP0, UPT, UPT, UPT, UPT, 0x80, 0x0 ;  /* 0x000000000000789c */ /* 0x000fc40003f0f070 */
[----:B------:R-:W-:Y:S01]  /*1640*/  LOP3.LUT R10, R10, UR5, RZ, 0x3c, !PT ;  /* 0x000000050a0a7c12 */ /* 0x000fe2000f8e3cff */
[----:B------:R-:W-:Y:S08]  /*1650*/  @P2 BRA `(.L_x_23) ;  /* 0xfffffff800e02947 */ /* 0x000ff0000383ffff */
.L_x_18:
[----:B------:R-:W-:Y:S02]  /*1660*/  WARPGROUP.DEPBAR.LE gsb0, 0x0 ;  /* 0x00008000000079c5 */ /* 0x000fe40000010000 */
[----:B------:R-:W-:Y:S05]  /*1670*/  @!P0 BRA `(.L_x_24) ;  /* 0x0000000000548947 */ /* 0x000fea0003800000 */
[----:B------:R-:W-:-:S04]  /*1680*/  LOP3.LUT R5, R3, 0x1, RZ, 0xfc, !PT ;  /* 0x0000000103057812 */ /* 0x000fc800078efcff */
[----:B------:R-:W-:-:S13]  /*1690*/  ISETP.NE.AND P0, PT, R5, 0x3, PT ;  /* 0x000000030500780c */ /* 0x000fda0003f05270 */
[----:B------:R-:W-:Y:S05]  /*16a0*/  @!P0 BRA `(.L_x_25) ;  /* 0x0000000000048947 */ /* 0x000fea0003800000 */
[----:B------:R-:W-:Y:S01]  /*16b0*/  BPT.TRAP 0x1 ;  /* 0x000000040000795c */ /* 0x000fe20000300000 */
.L_x_25:
[----:B------:R-:W-:Y:S01]  /*16c0*/  ISETP.NE.AND P0, PT, R4, RZ, PT ;  /* 0x000000ff0400720c */ /* 0x000fe20003f05270 */
[----:B------:R-:W-:Y:S01]  /*16d0*/  BSSY B0, `(.L_x_26) ;  /* 0x000000d000007945 */ /* 0x000fe20003800000 */
[----:B------:R-:W-:-:S11]  /*16e0*/  ISETP.GT.U32.AND P1, PT, R3, 0x1, PT ;  /* 0x000000010300780c */ /* 0x000fd60003f24070 */
[----:B------:R-:W-:Y:S05]  /*16f0*/  @!P0 BRA `(.L_x_27) ;  /* 0x0000000000288947 */ /* 0x000fea0003800000 */
[----:B------:R-:W0:Y:S01]  /*1700*/  S2R R8, SR_CgaCtaId ;  /* 0x0000000000087919 */ /* 0x000e220000008800 */
[----:B------:R-:W-:Y:S01]  /*1710*/  IMAD.WIDE.U32 R4, R6, 0x38e38e39, RZ ;  /* 0x38e38e3906047825 */ /* 0x000fe200078e00ff */
[----:B------:R-:W-:-:S04]  /*1720*/  MOV R3, 0x400 ;  /* 0x0000040000037802 */ /* 0x000fc80000000f00 */
[----:B------:R-:W-:-:S05]  /*1730*/  SHF.R.U32.HI R5, RZ, 0x1, R5 ;  /* 0x00000001ff057819 */ /* 0x000fca0000011605 */
[----:B------:R-:W-:Y:S01]  /*1740*/  IMAD R6, R5, -0x9, R6 ;  /* 0xfffffff705067824 */ /* 0x000fe200078e0206 */
[----:B0-----:R-:W-:-:S05]  /*1750*/  LEA R3, R8, R3, 0x18 ;  /* 0x0000000308037211 */ /* 0x001fca00078ec0ff */
[----:B------:R-:W-:-:S04]  /*1760*/  IMAD R6, R6, 0x8, R3 ;  /* 0x0000000806067824 */ /* 0x000fc800078e0203 */
[----:B------:R-:W-:-:S05]  /*1770*/  VIADD R3, R6, 0x36048 ;  /* 0x0003604806037836 */ /* 0x000fca0000000000 */
[----:B------:R-:W-:-:S04]  /*1780*/  PRMT R3, R2, 0x654, R3 ;  /* 0x0000065402037816 */ /* 0x000fc80000000003 */
[----:B------:R0:W-:Y:S03]  /*1790*/  SYNCS.ARRIVE.TRANS64.RED.A1T0 RZ, [R3+URZ], RZ ;  /* 0x000000ff03ff79a7 */ /* 0x0001e6000810043f */
.L_x_27:
[----:B------:R-:W-:Y:S05]  /*17a0*/  BSYNC B0 ;  /* 0x0000000000007941 */ /* 0x000fea0003800000 */
.L_x_26:
[----:B------:R-:W-:Y:S05]  /*17b0*/  @P1 BRA `(.L_x_24) ;  /* 0x0000000000041947 */ /* 0x000fea0003800000 */
[----:B------:R-:W-:Y:S01]  /*17c0*/  BPT.TRAP 0x1 ;  /* 0x000000040000795c */ /* 0x000fe20000300000 */
.L_x_24:
[----:B------:R-:W0:Y:S01]  /*17d0*/  S2R R2, SR_TID.X ;  /* 0x0000000000027919 */ /* 0x000e220000002100 */
[----:B------:R-:W-:Y:S01]  /*17e0*/  ULDC.64 UR4, c[0x0][0x280] ;  /* 0x0000a00000047ab9 */ /* 0x000fe20000000a00 */
[----:B------:R-:W1:Y:S01]  /*17f0*/  S2R R4, SR_CTAID.Y ;  /* 0x0000000000047919 */ /* 0x000e620000002600 */
[----:B------:R-:W2:Y:S01]  /*1800*/  S2R R9, SR_CTAID.X ;  /* 0x0000000000097919 */ /* 0x000ea20000002500 */
[----:B0-----:R-:W-:-:S04]  /*1810*/  SHF.R.S32.HI R3, RZ, 0x1f, R2 ;  /* 0x0000001fff037819 */ /* 0x001fc80000011402 */
[----:B------:R-:W-:Y:S01]  /*1820*/  LEA.HI R3, R3, R2, RZ, 0x7 ;  /* 0x0000000203037211 */ /* 0x000fe200078f38ff */
[----:B-1----:R-:W-:-:S03]  /*1830*/  IMAD.SHL.U32 R4, R4, 0x40, RZ ;  /* 0x0000004004047824 */ /* 0x002fc600078e00ff */
[----:B------:R-:W-:Y:S01]  /*1840*/  LOP3.LUT R3, R3, 0xffffff80, RZ, 0xc0, !PT ;  /* 0xffffff8003037812 */ /* 0x000fe200078ec0ff */
[----:B--2---:R-:W-:Y:S01]  /*1850*/  IMAD.SHL.U32 R8, R9, 0x80, RZ ;  /* 0x0000008009087824 */ /* 0x004fe200078e00ff */
[----:B------:R-:W-:-:S03]  /*1860*/  ISETP.GE.AND P0, PT, R4, UR5, PT ;  /* 0x0000000504007c0c */ /* 0x000fc6000bf06270 */
[----:B------:R-:W-:Y:S01]  /*1870*/  IMAD.IADD R10, R2, 0x1, -R3 ;  /* 0x00000001020a7824 */ /* 0x000fe200078e0a03 */
[----:B------:R-:W-:-:S04]  /*1880*/  ISETP.GE.OR P0, PT, R8, UR4, P0 ;  /* 0x0000000408007c0c */ /* 0x000fc80008706670 */
[----:B------:R-:W-:-:S04]  /*1890*/  SHF.R.S32.HI R7, RZ, 0x1f, R10 ;  /* 0x0000001fff077819 */ /* 0x000fc8000001140a */
[----:B------:R-:W-:-:S04]  /*18a0*/  LEA.HI R2, R7, R10, RZ, 0x2 ;  /* 0x0000000a07027211 */ /* 0x000fc800078f10ff */
[--C-:B------:R-:W-:Y:S02]  /*18b0*/  SHF.R.S32.HI R16, RZ, 0x2, R2.reuse ;  /* 0x00000002ff107819 */ /* 0x100fe40000011402 */
[----:B------:R-:W-:-:S04]  /*18c0*/  SHF.R.S32.HI R3, RZ, 0x1f, R2 ;  /* 0x0000001fff037819 */ /* 0x000fc80000011402 */
[----:B------:R-:W-:-:S04]  /*18d0*/  LEA.HI R3, R3, R16, RZ, 0x3 ;  /* 0x0000001003037211 */ /* 0x000fc800078f18ff */
[----:B------:R-:W-:Y:S01]  /*18e0*/  LOP3.LUT R17, R3, 0xfffffff8, RZ, 0xc0, !PT ;  /* 0xfffffff803117812 */ /* 0x000fe200078ec0ff */
[----:B------:R-:W-:Y:S06]  /*18f0*/  @P0 EXIT ;  /* 0x000000000000094d */ /* 0x000fec0003800000 */
[----:B------:R-:W-:Y:S01]  /*1900*/  LOP3.LUT R5, R2, 0x7ffffffc, RZ, 0xc0, !PT ;  /* 0x7ffffffc02057812 */ /* 0x000fe200078ec0ff */
[----:B------:R-:W-:Y:S01]  /*1910*/  IMAD.IADD R16, R16, 0x1, -R17 ;  /* 0x0000000110107824 */ /* 0x000fe200078e0a11 */
[----:B------:R-:W0:Y:S01]  /*1920*/  LDC.64 R2, c[0x0][0x5d0] ;  /* 0x00017400ff027b82 */ /* 0x000e220000000a00 */
[----:B------:R-:W-:Y:S02]  /*1930*/  LEA.HI R6, R7, R10, RZ, 0x5 ;  /* 0x0000000a07067211 */ /* 0x000fe400078f28ff */
[----:B------:R-:W-:Y:S01]  /*1940*/  IMAD.IADD R5, R10, 0x1, -R5 ;  /* 0x000000010a057824 */ /* 0x000fe200078e0a05 */
[----:B------:R-:W-:Y:S02]  /*1950*/  SHF.R.S32.HI R17, RZ, 0x1f, R16 ;  /* 0x0000001fff117819 */ /* 0x000fe40000011410 */
[----:B------:R-:W-:Y:S01]  /*1960*/  SHF.R.S32.HI R11, RZ, 0x5, R6 ;  /* 0x00000005ff0b7819 */ /* 0x000fe20000011406 */
[----:B------:R-:W-:Y:S01]  /*1970*/  IMAD.SHL.U32 R5, R5, 0x2, RZ ;  /* 0x0000000205057824 */ /* 0x000fe200078e00ff */
[----:B----45:R-:W-:Y:S01]  /*1980*/  FSETP.NEU.AND P1, PT, R14, RZ, PT ;  /* 0x000000ff0e00720b */ /* 0x030fe20003f2d000 */
[----:B------:R-:W-:-:S03]  /*1990*/  IMAD.WIDE R6, R9, 0x80, R16 ;  /* 0x0000008009067825 */ /* 0x000fc600078e0210 */
[----:B------:R-:W-:Y:S01]  /*19a0*/  SHF.R.S32.HI R9, RZ, 0x1f, R5 ;  /* 0x0000001fff097819 */ /* 0x000fe20000011405 */
[C---:B------:R-:W-:Y:S01]  /*19b0*/  IMAD R13, R11.reuse, -0x10, -R8 ;  /* 0xfffffff00b0d7824 */ /* 0x040fe200078e0a08 */
[C---:B------:R-:W-:Y:S01]  /*19c0*/  IADD3 R8, P0, R4.reuse, R5, RZ ;  /* 0x0000000504087210 */ /* 0x040fe20007f1e0ff */
[----:B------:R-:W-:Y:S01]  /*19d0*/  IMAD.WIDE R6, R11, 0x10, R6 ;  /* 0x000000100b067825 */ /* 0x000fe200078e0206 */
[----:B---3--:R-:W-:Y:S02]  /*19e0*/  IADD3 R15, -R5, UR5, -R4 ;  /* 0x00000005050f7c10 */ /* 0x008fe4000fffe904 */
[----:B------:R-:W-:Y:S02]  /*19f0*/  LEA.HI.X.SX32 R9, R4, R9, 0x1, P0 ;  /* 0x0000000904097211 */ /* 0x000fe400000f0eff */
[----:B------:R-:W-:Y:S02]  /*1a00*/  IADD3 R16, R13, UR4, -R16 ;  /* 0x000000040d107c10 */ /* 0x000fe4000fffe810 */
[----:B------:R-:W-:Y:S01]  /*1a10*/  ISETP.GT.AND P4, PT, R15, RZ, PT ;  /* 0x000000ff0f00720c */ /* 0x000fe20003f84270 */
[-C--:B0-----:R-:W-:Y:S01]  /*1a20*/  IMAD R4, R7, R2.reuse, RZ ;  /* 0x0000000207047224 */ /* 0x081fe200078e02ff */
[----:B------:R-:W-:Y:S01]  /*1a30*/  SHF.L.U64.HI R19, R2, 0x3, R3 ;  /* 0x0000000302137819 */ /* 0x000fe20000010203 */
[----:B------:R-:W-:Y:S01]  /*1a40*/  IMAD.WIDE.U32 R10, R6, R2, R8 ;  /* 0x00000002060a7225 */ /* 0x000fe200078e0008 */
[----:B------:R-:W-:-:S02]  /*1a50*/  P2R R5, PR, RZ, 0x10 ;  /* 0x00000010ff057803 */ /* 0x000fc40000000000 */
[----:B------:R-:W-:Y:S01]  /*1a60*/  ISETP.GT.AND P0, PT, R16, RZ, P4 ;  /* 0x000000ff1000720c */ /* 0x000fe20002704270 */
[----:B------:R-:W-:Y:S01]  /*1a70*/  IMAD R13, R6, R3, R4 ;  /* 0x00000003060d7224 */ /* 0x000fe200078e0204 */
[C---:B------:R-:W-:Y:S01]  /*1a80*/  SHF.L.U64.HI R18, R2.reuse, 0x6, R3 ;  /* 0x0000000602127819 */ /* 0x040fe20000010203 */
[C---:B------:R-:W-:Y:S02]  /*1a90*/  IMAD.SHL.U32 R20, R2.reuse, 0x8, RZ ;  /* 0x0000000802147824 */ /* 0x040fe400078e00ff */
[----:B------:R-:W-:Y:S02]  /*1aa0*/  IMAD.SHL.U32 R17, R2, 0x40, RZ ;  /* 0x0000004002117824 */ /* 0x000fe400078e00ff */
[----:B------:R-:W-:Y:S01]  /*1ab0*/  IMAD.IADD R13, R11, 0x1, R13 ;  /* 0x000000010b0d7824 */ /* 0x000fe200078e020d */
[----:B------:R-:W-:Y:S06]  /*1ac0*/  @!P1 BRA `(.L_x_28) ;  /* 0x00000030008c9947 */ /* 0x000fec0003800000 */
[----:B------:R-:W-:Y:S01]  /*1ad0*/  ULDC.64 UR6, c[0x0][0x5b0] ;  /* 0x00016c0000067ab9 */ /* 0x000fe20000000a00 */
[----:B------:R-:W-:Y:S01]  /*1ae0*/  ULDC.64 UR8, c[0x0][0x5a8] ;  /* 0x00016a0000087ab9 */ /* 0x000fe20000000a00 */
[----:B------:R-:W-:Y:S01]  /*1af0*/  IMAD R21, R7, UR6, RZ ;  /* 0x0000000607157c24 */ /* 0x000fe2000f8e02ff */
[----:B------:R-:W-:Y:S01]  /*1b00*/  ULDC.64 UR4, c[0x0][0x5c8] ;  /* 0x0001720000047ab9 */ /* 0x000fe20000000a00 */
[----:B------:R-:W-:-:S04]  /*1b10*/  IMAD.WIDE.U32 R2, R6, UR6, R8 ;  /* 0x0000000606027c25 */ /* 0x000fc8000f8e0008 */
[----:B------:R-:W-:Y:S01]  /*1b20*/  IMAD R21, R6, UR7, R21 ;  /* 0x0000000706157c24 */ /* 0x000fe2000f8e0215 */
[----:B------:R-:W-:-:S03]  /*1b30*/  LEA R4, P1, R2, UR8, 0x1 ;  /* 0x0000000802047c11 */ /* 0x000fc6000f8208ff */
[----:B------:R-:W-:-:S05]  /*1b40*/  IMAD.IADD R3, R3, 0x1, R21 ;  /* 0x0000000103037824 */ /* 0x000fca00078e0215 */
[----:B------:R-:W-:-:S05]  /*1b50*/  LEA.HI.X R5, R2, UR9, R3, 0x1, P1 ;  /* 0x0000000902057c11 */ /* 0x000fca00088f0c03 */
[----:B------:R-:W2:Y:S01]  /*1b60*/  @P0 LDG.E.LTC128B.U16 R22, desc[UR12][R4.64] ;  /* 0x0000000c04160981 */ /* 0x000ea2000c1e1520 */
[----:B------:R-:W-:Y:S01]  /*1b70*/  ISETP.GT.AND P3, PT, R15, 0x1, PT ;  /* 0x000000010f00780c */ /* 0x000fe20003f64270 */
[----:B------:R-:W-:Y:S01]  /*1b80*/  BSSY B0, `(.L_x_29) ;  /* 0x000000c000007945 */ /* 0x000fe20003800000 */
[----:B------:R-:W-:Y:S02]  /*1b90*/  LEA R2, P2, R10, UR4, 0x1 ;  /* 0x000000040a027c11 */ /* 0x000fe4000f8408ff */
[----:B------:R-:W-:Y:S01]  /*1ba0*/  ISETP.GT.AND P1, PT, R16, RZ, P3 ;  /* 0x000000ff1000720c */ /* 0x000fe20001f24270 */
[----:B--2---:R-:W-:-:S04]  /*1bb0*/  IMAD.U32 R3, R22, 0x10000, RZ ;  /* 0x0001000016037824 */ /* 0x004fc800078e00ff */
[----:B------:R-:W-:-:S04]  /*1bc0*/  FMUL R3, R3, R14 ;  /* 0x0000000e03037220 */ /* 0x000fc80000400000 */
[----:B------:R-:W-:-:S05]  /*1bd0*/  FFMA R3, R56, R0, R3 ;  /* 0x0000000038037223 */ /* 0x000fca0000000003 */
[----:B------:R-:W-:Y:S02]  /*1be0*/  F2FP.BF16.F32.PACK_AB R11, RZ, R3 ;  /* 0x00000003ff0b723e */ /* 0x000fe400000010ff */
[----:B------:R-:W-:Y:S02]  /*1bf0*/  P2R R3, PR, RZ, 0x8 ;  /* 0x00000008ff037803 */ /* 0x000fe40000000000 */
[----:B------:R-:W-:-:S05]  /*1c00*/  LEA.HI.X R3, R10, UR5, R13, 0x1, P2 ;  /* 0x000000050a037c11 */ /* 0x000fca00090f0c0d */
[----:B------:R0:W-:Y:S01]  /*1c10*/  @P0 STG.E.U16 desc[UR12][R2.64], R11 ;  /* 0x0000000b02000986 */ /* 0x0001e2000c10150c */
[----:B------:R-:W-:Y:S05]  /*1c20*/  @!P1 BRA `(.L_x_30) ;  /* 0x0000000000049947 */ /* 0x000fea0003800000 */
[----:B------:R1:W5:Y:S02]  /*1c30*/  LDG.E.LTC128B.U16 R22, desc[UR12][R4.64+0x2] ;  /* 0x0000020c04167981 */ /* 0x000364000c1e1520 */
.L_x_30:
[----:B------:R-:W-:Y:S05]  /*1c40*/  BSYNC B0 ;  /* 0x0000000000007941 */ /* 0x000fea0003800000 */
.L_x_29:
[----:B------:R-:W-:Y:S01]  /*1c50*/  USHF.L.U32 UR4, UR6, 0x3, URZ ;  /* 0x0000000306047899 */ /* 0x000fe2000800063f */
[----:B-----5:R-:W-:Y:S01]  /*1c60*/  IMAD.U32 R13, R22, 0x10000, RZ ;  /* 0x00010000160d7824 */ /* 0x020fe200078e00ff */
[----:B------:R-:W-:Y:S01]  /*1c70*/  USHF.L.U64.HI UR5, UR6, 0x3, UR7 ;  /* 0x0000000306057899 */ /* 0x000fe20008010207 */
[----:B------:R-:W-:Y:S02]  /*1c80*/  ISETP.GT.AND P0, PT, R16, 0x8, P4 ;  /* 0x000000081000780c */ /* 0x000fe40002704270 */
[----:B------:R-:W-:Y:S01]  /*1c90*/  FMUL R56, R13, R14 ;  /* 0x0000000e0d387220 */ /* 0x000fe20000400000 */
[----:B------:R-:W-:Y:S02]  /*1ca0*/  IMAD.U32 R10, RZ, RZ, UR4 ;  /* 0x00000004ff0a7e24 */ /* 0x000fe4000f8e00ff */
[----:B0-----:R-:W-:Y:S02]  /*1cb0*/  IMAD.U32 R11, RZ, RZ, UR5 ;  /* 0x00000005ff0b7e24 */ /* 0x001fe4000f8e00ff */
[----:B------:R-:W-:Y:S01]  /*1cc0*/  FFMA R56, R57, R0, R56 ;  /* 0x0000000039387223 */ /* 0x000fe20000000038 */
[----:B------:R-:W-:-:S04]  /*1cd0*/  IMAD.WIDE.U32 R12, R6, UR6, R10 ;  /* 0x00000006060c7c25 */ /* 0x000fc8000f8e000a */
[----:B------:R-:W-:Y:S02]  /*1ce0*/  F2FP.BF16.F32.PACK_AB R57, RZ, R56 ;  /* 0x00000038ff39723e */ /* 0x000fe400000010ff */
[----:B------:R-:W-:-:S03]  /*1cf0*/  IADD3 R23, P2, R8, R12, RZ ;  /* 0x0000000c08177210 */ /* 0x000fc60007f5e0ff */
[----:B------:R0:W-:Y:S01]  /*1d00*/  @P1 STG.E.U16 desc[UR12][R2.64+0x2], R57 ;  /* 0x0000023902001986 */ /* 0x0001e2000c10150c */
[----:B------:R-:W-:Y:S02]  /*1d10*/  IADD3.X R56, R9, R21, R13, P2, !PT ;  /* 0x0000001509387210 */ /* 0x000fe400017fe40d */
[----:B------:R-:W-:-:S04]  /*1d20*/  LEA R12, P2, R23, UR8, 0x1 ;  /* 0x00000008170c7c11 */ /* 0x000fc8000f8408ff */
[----:B------:R-:W-:-:S05]  /*1d30*/  LEA.HI.X R13, R23, UR9, R56, 0x1, P2 ;  /* 0x00000009170d7c11 */ /* 0x000fca00090f0c38 */
[----:B------:R-:W2:Y:S01]  /*1d40*/  @P0 LDG.E.LTC128B.U16 R22, desc[UR12][R12.64] ;  /* 0x0000000c0c160981 */ /* 0x000ea2000c1e1520 */
[C---:B------:R-:W-:Y:S01]  /*1d50*/  IMAD.SHL.U32 R23, R20.reuse, 0x2, RZ ;  /* 0x0000000214177824 */ /* 0x040fe200078e00ff */
[----:B------:R-:W-:Y:S01]  /*1d60*/  SHF.L.U64.HI R19, R20, 0x1, R19 ;  /* 0x0000000114137819 */ /* 0x000fe20000010213 */
[----:B------:R-:W-:Y:S01]  /*1d70*/  BSSY B0, `(.L_x_31) ;  /* 0x000000b000007945 */ /* 0x000fe20003800000 */
[----:B------:R-:W-:Y:S02]  /*1d80*/  ISETP.GT.AND P1, PT, R16, 0x8, P3 ;  /* 0x000000081000780c */ /* 0x000fe40001f24270 */
[----:B------:R-:W-:Y:S01]  /*1d90*/  IADD3 R20, P2, R23, R2, RZ ;  /* 0x0000000217147210 */ /* 0x000fe20007f5e0ff */
[----:B--2---:R-:W-:-:S04]  /*1da0*/  IMAD.U32 R21, R22, 0x10000, RZ ;  /* 0x0001000016157824 */ /* 0x004fc800078e00ff */
[----:B------:R-:W-:-:S04]  /*1db0*/  FMUL R21, R21, R14 ;  /* 0x0000000e15157220 */ /* 0x000fc80000400000 */
[----:B------:R-:W-:-:S05]  /*1dc0*/  FFMA R21, R58, R0, R21 ;  /* 0x000000003a157223 */ /* 0x000fca0000000015 */
[----:B------:R-:W-:Y:S01]  /*1dd0*/  F2FP.BF16.F32.PACK_AB R56, RZ, R21 ;  /* 0x00000015ff38723e */ /* 0x000fe200000010ff */
[----:B------:R-:W-:-:S05]  /*1de0*/  IMAD.X R21, R19, 0x1, R3, P2 ;  /* 0x0000000113157824 */ /* 0x000fca00010e0603 */
[----:B------:R0:W-:Y:S01]  /*1df0*/  @P0 STG.E.U16 desc[UR12][R20.64], R56 ;  /* 0x0000003814000986 */ /* 0x0001e2000c10150c */
[----:B------:R-:W-:Y:S05]  /*1e00*/  @!P1 BRA `(.L_x_32) ;  /* 0x0000000000049947 */ /* 0x000fea0003800000 */
[----:B------:R2:W5:Y:S02]  /*1e10*/  LDG.E.LTC128B.U16 R22, desc[UR12][R12.64+0x2] ;  /* 0x0000020c0c167981 */ /* 0x000564000c1e1520 */
.L_x_32:
[----:B------:R-:W-:Y:S05]  /*1e20*/  BSYNC B0 ;  /* 0x0000000000007941 */ /* 0x000fea0003800000 */
.L_x_31:
[----:B0----5:R-:W-:Y:S01]  /*1e30*/  IMAD.U32 R57, R22, 0x10000, RZ ;  /* 0x0001000016397824 */ /* 0x021fe200078e00ff */
[----:B------:R-:W-:Y:S01]  /*1e40*/  ISETP.GT.AND P3, PT, R15, 0x8, PT ;  /* 0x000000080f00780c */ /* 0x000fe20003f64270 */
[----:B------:R-:W-:Y:S02]  /*1e50*/  BSSY B0, `(.L_x_33) ;  /* 0x0000009000007945 */ /* 0x000fe40003800000 */
[----:B------:R-:W-:Y:S01]  /*1e60*/  FMUL R56, R57, R14 ;  /* 0x0000000e39387220 */ /* 0x000fe20000400000 */
[----:B------:R-:W-:Y:S02]  /*1e70*/  ISETP.GT.AND P0, PT, R16, RZ, P3 ;  /* 0x000000ff1000720c */ /* 0x000fe40001f04270 */
[----:B------:R-:W-:Y:S01]  /*1e80*/  P2R R57, PR, RZ, 0x8 ;  /* 0x00000008ff397803 */ /* 0x000fe20000000000 */
[----:B------:R-:W-:-:S05]  /*1e90*/  FFMA R56, R59, R0, R56 ;  /* 0x000000003b387223 */ /* 0x000fca0000000038 */
[----:B------:R-:W-:-:S05]  /*1ea0*/  F2FP.BF16.F32.PACK_AB R56, RZ, R56 ;  /* 0x00000038ff38723e */ /* 0x000fca00000010ff */
[----:B------:R0:W-:Y:S01]  /*1eb0*/  @P1 STG.E.U16 desc[UR12][R20.64+0x2], R56 ;  /* 0x0000023814001986 */ /* 0x0001e2000c10150c */
[----:B------:R-:W-:Y:S05]  /*1ec0*/  @!P0 BRA `(.L_x_34) ;  /* 0x0000000000048947 */ /* 0x000fea0003800000 */
[----:B------:R3:W5:Y:S02]  /*1ed0*/  LDG.E.LTC128B.U16 R22, desc[UR12][R4.64+0x10] ;  /* 0x0000100c04167981 */ /* 0x000764000c1e1520 */
.L_x_34:
[----:B------:R-:W-:Y:S05]  /*1ee0*/  BSYNC B0 ;  /* 0x0000000000007941 */ /* 0x000fea0003800000 */
.L_x_33:
[----:B-----5:R-:W-:Y:S01]  /*1ef0*/  IMAD.U32 R57, R22, 0x10000, RZ ;  /* 0x0001000016397824 */ /* 0x020fe200078e00ff */
[----:B------:R-:W-:Y:S01]  /*1f00*/  ISETP.GT.AND P2, PT, R15, 0x9, PT ;  /* 0x000000090f00780c */ /* 0x000fe20003f44270 */
[----:B------:R-:W-:Y:S02]  /*1f10*/  BSSY B0, `(.L_x_35) ;  /* 0x0000009000007945 */ /* 0x000fe40003800000 */
[----:B------:R-:W-:Y:S01]  /*1f20*/  FMUL R57, R57, R14 ;  /* 0x0000000e39397220 */ /* 0x000fe20000400000 */
[----:B------:R-:W-:Y:S02]  /*1f30*/  ISETP.GT.AND P1, PT, R16, RZ, P2 ;  /* 0x000000ff1000720c */ /* 0x000fe40001724270 */
[----:B0-----:R-:W-:Y:S01]  /*1f40*/  P2R R56, PR, RZ, 0x4 ;  /* 0x00000004ff387803 */ /* 0x001fe20000000000 */
[----:B------:R-:W-:-:S05]  /*1f50*/  FFMA R57, R60, R0, R57 ;  /* 0x000000003c397223 */ /* 0x000fca0000000039 */
[----:B------:R-:W-:-:S05]  /*1f60*/  F2FP.BF16.F32.PACK_AB R57, RZ, R57 ;  /* 0x00000039ff39723e */ /* 0x000fca00000010ff */
[----:B------:R0:W-:Y:S01]  /*1f70*/  @P0 STG.E.U16 desc[UR12][R2.64+0x10], R57 ;  /* 0x0000103902000986 */ /* 0x0001e2000c10150c */
[----:B------:R-:W-:Y:S05]  /*1f80*/  @!P1 BRA `(.L_x_36) ;  /* 0x0000000000049947 */ /* 0x000fea0003800000 */
[----:B------:R4:W5:Y:S02]  /*1f90*/  LDG.E.LTC128B.U16 R22, desc[UR12][R4.64+0x12] ;  /* 0x0000120c04167981 */ /* 0x000964000c1e1520 */
.L_x_36:
[----:B------:R-:W-:Y:S05]  /*1fa0*/  BSYNC B0 ;  /* 0x0000000000007941 */ /* 0x000fea0003800000 */
.L_x_35:
[----:B0----5:R-:W-:Y:S01]  /*1fb0*/  IMAD.U32 R57, R22, 0x10000, RZ ;  /* 0x0001000016397824 */ /* 0x021fe200078e00ff */
[----:B------:R-:W-:Y:S01]  /*1fc0*/  ISETP.GT.AND P0, PT, R16, 0x8, P3 ;  /* 0x000000081000780c */ /* 0x000fe20001f04270 */
[----:B------:R-:W-:Y:S02]  /*1fd0*/  BSSY B0, `(.L_x_37) ;  /* 0x0000007000007945 */ /* 0x000fe40003800000 */
[----:B------:R-:W-:-:S04]  /*1fe0*/  FMUL R56, R57, R14 ;  /* 0x0000000e39387220 */ /* 0x000fc80000400000 */
[----:B------:R-:W-:-:S05]  /*1ff0*/  FFMA R56, R61, R0, R56 ;  /* 0x000000003d387223 */ /* 0x000fca0000000038 */
[----:B------:R-:W-:-:S05]  /*2000*/  F2FP.BF16.F32.PACK_AB R56, RZ, R56 ;  /* 0x00000038ff38723e */ /* 0x000fca00000010ff */
[----:B------:R0:W-:Y:S01]  /*2010*/  @P1 STG.E.U16 desc[UR12][R2.64+0x12], R56 ;  /* 0x0000123802001986 */ /* 0x0001e2000c10150c */
[----:B------:R-:W-:Y:S05]  /*2020*/  @!P0 BRA `(.L_x_38) ;  /* 0x0000000000048947 */ /* 0x000fea0003800000 */
[----:B------:R0:W5:Y:S02]  /*2030*/  LDG.E.LTC128B.U16 R22, desc[UR12][R12.64+0x10] ;  /* 0x0000100c0c167981 */ /* 0x000164000c1e1520 */
.L_x_38:
[----:B------:R-:W-:Y:S05]  /*2040*/  BSYNC B0 ;  /* 0x0000000000007941 */ /* 0x000fea0003800000 */
.L_x_37:
[----:B-----5:R-:W-:Y:S01]  /*2050*/  IMAD.U32 R57, R22, 0x10000, RZ ;  /* 0x0001000016397824 */ /* 0x020fe200078e00ff */
        /* <DEDUP_REMOVED lines=8> */
.L_x_40:
[----:B------:R-:W-:Y:S05]  /*20e0*/  BSYNC B0 ;  /* 0x0000000000007941 */ /* 0x000fea0003800000 */
.L_x_39:
[----:B-----5:R-:W-:Y:S01]  /*20f0*/  IMAD.U32 R59, R22, 0x10000, RZ ;  /* 0x00010000163b7824 */ /* 0x020fe200078e00ff */
[----:B------:R-:W-:Y:S01]  /*2100*/  ISETP.GT.AND P3, PT, R15, 0x10, PT ;  /* 0x000000100f00780c */ /* 0x000fe20003f64270 */
[C---:B0-----:R-:W-:Y:S01]  /*2110*/  IMAD.SHL.U32 R57, R17.reuse, 0x2, RZ ;  /* 0x0000000211397824 */ /* 0x041fe200078e00ff */
[----:B------:R-:W-:Y:S01]  /*2120*/  SHF.L.U64.HI R17, R17, 0x1, R18 ;  /* 0x0000000111117819 */ /* 0x000fe20000010212 */
[----:B------:R-:W-:Y:S01]  /*2130*/  FMUL R56, R59, R14 ;  /* 0x0000000e3b387220 */ /* 0x000fe20000400000 */
[----:B------:R-:W-:Y:S02]  /*2140*/  BSSY B0, `(.L_x_41) ;  /* 0x000000a000007945 */ /* 0x000fe40003800000 */
[----:B------:R-:W-:Y:S01]  /*2150*/  IADD3 R18, P0, P2, R57, R2, R23 ;  /* 0x0000000239127210 */ /* 0x000fe20007a1e017 */
[----:B------:R-:W-:Y:S01]  /*2160*/  FFMA R56, R63, R0, R56 ;  /* 0x000000003f387223 */ /* 0x000fe20000000038 */
[----:B------:R-:W-:Y:S02]  /*2170*/  P2R R23, PR, RZ, 0x8 ;  /* 0x00000008ff177803 */ /* 0x000fe40000000000 */
[----:B------:R-:W-:-:S02]  /*2180*/  IADD3.X R19, R17, R3, R19, P0, P2 ;  /* 0x0000000311137210 */ /* 0x000fc400007e4413 */
[----:B------:R-:W-:Y:S02]  /*2190*/  F2FP.BF16.F32.PACK_AB R56, RZ, R56 ;  /* 0x00000038ff38723e */ /* 0x000fe400000010ff */
[----:B------:R-:W-:-:S03]  /*21a0*/  ISETP.GT.AND P0, PT, R16, RZ, P3 ;  /* 0x000000ff1000720c */ /* 0x000fc60001f04270 */
[----:B------:R0:W-:Y:S10]  /*21b0*/  @P1 STG.E.U16 desc[UR12][R20.64+0x12], R56 ;  /* 0x0000123814001986 */ /* 0x0001f4000c10150c */
[----:B------:R-:W-:Y:S05]  /*21c0*/  @!P0 BRA `(.L_x_42) ;  /* 0x0000000000048947 */ /* 0x000fea0003800000 */
[----:B------:R0:W5:Y:S02]  /*21d0*/  LDG.E.LTC128B.U16 R22, desc[UR12][R4.64+0x20] ;  /* 0x0000200c04167981 */ /* 0x000164000c1e1520 */
.L_x_42:
[----:B------:R-:W-:Y:S05]  /*21e0*/  BSYNC B0 ;  /* 0x0000000000007941 */ /* 0x000fea0003800000 */
.L_x_41:
[----:B-----5:R-:W-:Y:S01]  /*21f0*/  IMAD.U32 R23, R22, 0x10000, RZ ;  /* 0x0001000016177824 */ /* 0x020fe200078e00ff */
[----:B------:R-:W-:Y:S01]  /*2200*/  ISETP.GT.AND P1, PT, R15, 0x11, PT ;  /* 0x000000110f00780c */ /* 0x000fe20003f24270 */
[----:B------:R-:W-:Y:S02]  /*2210*/  BSSY B0, `(.L_x_43) ;  /* 0x0000009000007945 */ /* 0x000fe40003800000 */
[----:B------:R-:W-:-:S04]  /*2220*/  FMUL R23, R23, R14 ;  /* 0x0000000e17177220 */ /* 0x000fc80000400000 */
[----:B------:R-:W-:-:S05]  /*2230*/  FFMA R23, R64, R0, R23 ;  /* 0x0000000040177223 */ /* 0x000fca0000000017 */
[----:B------:R-:W-:-:S05]  /*2240*/  F2FP.BF16.F32.PACK_AB R23, RZ, R23 ;  /* 0x00000017ff17723e */ /* 0x000fca00000010ff */
[----:B------:R1:W-:Y:S01]  /*2250*/  @P0 STG.E.U16 desc[UR12][R2.64+0x20], R23 ;  /* 0x0000201702000986 */ /* 0x0003e2000c10150c */
[----:B------:R-:W-:Y:S02]  /*2260*/  ISETP.GT.AND P0, PT, R16, RZ, P1 ;  /* 0x000000ff1000720c */ /* 0x000fe40000f04270 */
[----:B-1----:R-:W-:-:S11]  /*2270*/  P2R R23, PR, RZ, 0x2 ;  /* 0x00000002ff177803 */ /* 0x002fd60000000000 */
[----:B------:R-:W-:Y:S05]  /*2280*/  @!P0 BRA `(.L_x_44) ;  /* 0x0000000000048947 */ /* 0x000fea0003800000 */
[----:B------:R1:W5:Y:S02]  /*2290*/  LDG.E.LTC128B.U16 R22, desc[UR12][R4.64+0x22] ;  /* 0x0000220c04167981 */ /* 0x000364000c1e1520 */
.L_x_44:
[----:B------:R-:W-:Y:S05]  /*22a0*/  BSYNC B0 ;  /* 0x0000000000007941 */ /* 0x000fea0003800000 */
.L_x_43:
[----:B-----5:R-:W-:Y:S01]  /*22b0*/  IMAD.U32 R23, R22, 0x10000, RZ ;  /* 0x0001000016177824 */ /* 0x020fe200078e00ff */
[----:B------:R-:W-:Y:S03]  /*22c0*/  BSSY B0, `(.L_x_45) ;  /* 0x0000008000007945 */ /* 0x000fe60003800000 */
[----:B0-----:R-:W-:-:S04]  /*22d0*/  FMUL R56, R23, R14 ;  /* 0x0000000e17387220 */ /* 0x001fc80000400000 */
[----:B------:R-:W-:-:S05]  /*22e0*/  FFMA R56, R65, R0, R56 ;  /* 0x0000000041387223 */ /* 0x000fca0000000038 */
[----:B------:R-:W-:-:S05]  /*22f0*/  F2FP.BF16.F32.PACK_AB R56, RZ, R56 ;  /* 0x00000038ff38723e */ /* 0x000fca00000010ff */
[----:B------:R0:W-:Y:S01]  /*2300*/  @P0 STG.E.U16 desc[UR12][R2.64+0x22], R56 ;  /* 0x0000223802000986 */ /* 0x0001e2000c10150c */
[----:B------:R-:W-:-:S13]  /*2310*/  ISETP.GT.AND P0, PT, R16, 0x8, P3 ;  /* 0x000000081000780c */ /* 0x000fda0001f04270 */
[----:B0-----:R-:W-:Y:S05]  /*2320*/  @!P0 BRA `(.L_x_46) ;  /* 0x0000000000048947 */ /* 0x001fea0003800000 */
[----:B------:R0:W5:Y:S02]  /*2330*/  LDG.E.LTC128B.U16 R22, desc[UR12][R12.64+0x20] ;  /* 0x0000200c0c167981 */ /* 0x000164000c1e1520 */
.L_x_46:
[----:B------:R-:W-:Y:S05]  /*2340*/  BSYNC B0 ;  /* 0x0000000000007941 */ /* 0x000fea0003800000 */
.L_x_45:
[C---:B-----5:R-:W-:Y:S01]  /*2350*/  IMAD.U32 R23, R22.reuse, 0x10000, RZ ;  /* 0x0001000016177824 */ /* 0x060fe200078e00ff */
[----:B------:R-:W-:Y:S01]  /*2360*/  BSSY B0, `(.L_x_47) ;  /* 0x000000c000007945 */ /* 0x000fe20003800000 */
[----:B------:R-:W-:Y:S02]  /*2370*/  PRMT R56, R22, 0x7610, R56 ;  /* 0x0000761016387816 */ /* 0x000fe40000000038 */
[----:B------:R-:W-:-:S04]  /*2380*/  FMUL R23, R23, R14 ;  /* 0x0000000e17177220 */ /* 0x000fc80000400000 */
[----:B------:R-:W-:-:S05]  /*2390*/  FFMA R23, R66, R0, R23 ;  /* 0x0000000042177223 */ /* 0x000fca0000000017 */
[----:B------:R-:W-:-:S04]  /*23a0*/  F2FP.BF16.F32.PACK_AB R23, RZ, R23 ;  /* 0x00000017ff17723e */ /* 0x000fc800000010ff */
[----:B------:R-:W-:-:S05]  /*23b0*/  PRMT R58, R23, 0x7610, R58 ;  /* 0x00007610173a7816 */ /* 0x000fca000000003a */
[----:B------:R0:W-:Y:S01]  /*23c0*/  @P0 STG.E.U16 desc[UR12][R20.64+0x20], R58 ;  /* 0x0000203a14000986 */ /* 0x0001e2000c10150c */
[----:B------:R-:W-:-:S05]  /*23d0*/  IADD3 R59, P0, R6, 0x40, RZ ;  /* 0x00000040063b7810 */ /* 0x000fca0007f1e0ff */
[----:B------:R-:W-:Y:S01]  /*23e0*/  IMAD.X R23, RZ, RZ, R7, P0 ;  /* 0x000000ffff177224 */ /* 0x000fe200000e0607 */
[----:B------:R-:W-:-:S13]  /*23f0*/  ISETP.GT.AND P0, PT, R16, 0x8, P1 ;  /* 0x000000081000780c */ /* 0x000fda0000f04270 */
[----:B0-----:R-:W-:Y:S05]  /*2400*/  @!P0 BRA `(.L_x_48) ;  /* 0x0000000000048947 */ /* 0x001fea0003800000 */
[----:B------:R0:W5:Y:S02]  /*2410*/  LDG.E.LTC128B.U16 R56, desc[UR12][R12.64+0x22] ;  /* 0x0000220c0c387981 */ /* 0x000164000c1e1520 */
.L_x_48:
[----:B------:R-:W-:Y:S05]  /*2420*/  BSYNC B0 ;  /* 0x0000000000007941 */ /* 0x000fea0003800000 */
.L_x_47:
[----:B-----5:R-:W-:Y:S01]  /*2430*/  IMAD.U32 R7, R56, 0x10000, RZ ;  /* 0x0001000038077824 */ /* 0x020fe200078e00ff */
[----:B------:R-:W-:Y:S01]  /*2440*/  ISETP.GT.AND P2, PT, R15, 0x18, PT ;  /* 0x000000180f00780c */ /* 0x000fe20003f44270 */
[----:B------:R-:W-:Y:S01]  /*2450*/  IMAD.WIDE.U32 R10, R59, UR6, R10 ;  /* 0x000000063b0a7c25 */ /* 0x000fe2000f8e000a */
[----:B------:R-:W-:Y:S03]  /*2460*/  BSSY B0, `(.L_x_49) ;  /* 0x0000014000007945 */ /* 0x000fe60003800000 */
[----:B------:R-:W-:-:S04]  /*2470*/  FMUL R6, R7, R14 ;  /* 0x0000000e07067220 */ /* 0x000fc80000400000 */
[----:B------:R-:W-:-:S05]  /*2480*/  FFMA R6, R67, R0, R6 ;  /* 0x0000000043067223 */ /* 0x000fca0000000006 */
[----:B------:R-:W-:Y:S01]  /*2490*/  F2FP.BF16.F32.PACK_AB R7, RZ, R6 ;  /* 0x00000006ff07723e */ /* 0x000fe200000010ff */
[----:B------:R-:W-:Y:S02]  /*24a0*/  IMAD R6, R23, UR6, RZ ;  /* 0x0000000617067c24 */ /* 0x000fe4000f8e02ff */
[----:B------:R-:W-:Y:S01]  /*24b0*/  IMAD.WIDE.U32 R22, R59, UR6, R8 ;  /* 0x000000063b167c25 */ /* 0x000fe2000f8e0008 */
[----:B------:R-:W-:-:S03]  /*24c0*/  PRMT R58, R7, 0x7610, R58 ;  /* 0x00007610073a7816 */ /* 0x000fc6000000003a */
[----:B------:R-:W-:Y:S02]  /*24d0*/  IMAD R61, R59, UR7, R6 ;  /* 0x000000073b3d7c24 */ /* 0x000fe4000f8e0206 */
[----:B------:R0:W-:Y:S01]  /*24e0*/  @P0 STG.E.U16 desc[UR12][R20.64+0x22], R58 ;  /* 0x0000223a14000986 */ /* 0x0001e2000c10150c */
[----:B------:R-:W-:Y:S01]  /*24f0*/  LEA R6, P0, R22, UR8, 0x1 ;  /* 0x0000000816067c11 */ /* 0x000fe2000f8008ff */
[----:B------:R-:W-:-:S05]  /*2500*/  IMAD.IADD R7, R23, 0x1, R61 ;  /* 0x0000000117077824 */ /* 0x000fca00078e023d */
[----:B------:R-:W-:Y:S02]  /*2510*/  LEA.HI.X R7, R22, UR9, R7, 0x1, P0 ;  /* 0x0000000916077c11 */ /* 0x000fe400080f0c07 */
[----:B------:R-:W-:-:S04]  /*2520*/  IADD3 R10, P0, R8, R10, RZ ;  /* 0x0000000a080a7210 */ /* 0x000fc80007f1e0ff */
[----:B------:R-:W-:Y:S02]  /*2530*/  IADD3.X R9, R9, R61, R11, P0, !PT ;  /* 0x0000003d09097210 */ /* 0x000fe400007fe40b */
[----:B------:R-:W-:-:S04]  /*2540*/  LEA R8, P0, R10, UR8, 0x1 ;  /* 0x000000080a087c11 */ /* 0x000fc8000f8008ff */
[----:B------:R-:W-:Y:S02]  /*2550*/  LEA.HI.X R9, R10, UR9, R9, 0x1, P0 ;  /* 0x000000090a097c11 */ /* 0x000fe400080f0c09 */
[----:B------:R-:W-:Y:S02]  /*2560*/  ISETP.GT.AND P0, PT, R16, RZ, P2 ;  /* 0x000000ff1000720c */ /* 0x000fe40001704270 */
[----:B------:R-:W-:-:S11]  /*2570*/  P2R R10, PR, RZ, 0x4 ;  /* 0x00000004ff0a7803 */ /* 0x000fd60000000000 */
[----:B0-----:R-:W-:Y:S05]  /*2580*/  @!P0 BRA `(.L_x_50) ;  /* 0x0000000000048947 */ /* 0x001fea0003800000 */
[----:B------:R0:W5:Y:S02]  /*2590*/  LDG.E.LTC128B.U16 R56, desc[UR12][R4.64+0x30] ;  /* 0x0000300c04387981 */ /* 0x000164000c1e1520 */
.L_x_50:
[----:B------:R-:W-:Y:S05]  /*25a0*/  BSYNC B0 ;  /* 0x0000000000007941 */ /* 0x000fea0003800000 */
.L_x_49:
[----:B-----5:R-:W-:Y:S01]  /*25b0*/  IMAD.U32 R11, R56, 0x10000, RZ ;  /* 0x00010000380b7824 */ /* 0x020fe200078e00ff */
[----:B------:R-:W-:Y:S01]  /*25c0*/  ISETP.GT.AND P1, PT, R15, 0x19, PT ;  /* 0x000000190f00780c */ /* 0x000fe20003f24270 */
[----:B------:R-:W-:Y:S02]  /*25d0*/  BSSY B0, `(.L_x_51) ;  /* 0x0000009000007945 */ /* 0x000fe40003800000 */
[----:B------:R-:W-:Y:S01]  /*25e0*/  FMUL R11, R11, R14 ;  /* 0x0000000e0b0b7220 */ /* 0x000fe20000400000 */
[----:B------:R-:W-:-:S03]  /*25f0*/  P2R R10, PR, RZ, 0x2 ;  /* 0x00000002ff0a7803 */ /* 0x000fc60000000000 */
[----:B------:R-:W-:-:S05]  /*2600*/  FFMA R11, R68, R0, R11 ;  /* 0x00000000440b7223 */ /* 0x000fca000000000b */
[----:B------:R-:W-:-:S05]  /*2610*/  F2FP.BF16.F32.PACK_AB R11, RZ, R11 ;  /* 0x0000000bff0b723e */ /* 0x000fca00000010ff */
[----:B------:R0:W-:Y:S01]  /*2620*/  @P0 STG.E.U16 desc[UR12][R2.64+0x30], R11 ;  /* 0x0000300b02000986 */ /* 0x0001e2000c10150c */
[----:B------:R-:W-:-:S13]  /*2630*/  ISETP.GT.AND P0, PT, R16, RZ, P1 ;  /* 0x000000ff1000720c */ /* 0x000fda0000f04270 */
[----:B0-----:R-:W-:Y:S05]  /*2640*/  @!P0 BRA `(.L_x_52) ;  /* 0x0000000000048947 */ /* 0x001fea0003800000 */
[----:B------:R0:W5:Y:S02]  /*2650*/  LDG.E.LTC128B.U16 R56, desc[UR12][R4.64+0x32] ;  /* 0x0000320c04387981 */ /* 0x000164000c1e1520 */
.L_x_52:
[----:B------:R-:W-:Y:S05]  /*2660*/  BSYNC B0 ;  /* 0x0000000000007941 */ /* 0x000fea0003800000 */
.L_x_51:
[----:B-----5:R-:W-:Y:S01]  /*2670*/  IMAD.U32 R11, R56, 0x10000, RZ ;  /* 0x00010000380b7824 */ /* 0x020fe200078e00ff */
[----:B------:R-:W-:Y:S03]  /*2680*/  BSSY B0, `(.L_x_53) ;  /* 0x0000008000007945 */ /* 0x000fe60003800000 */
[----:B------:R-:W-:-:S04]  /*2690*/  FMUL R10, R11, R14 ;  /* 0x0000000e0b0a7220 */ /* 0x000fc80000400000 */
[----:B------:R-:W-:-:S05]  /*26a0*/  FFMA R10, R69, R0, R10 ;  /* 0x00000000450a7223 */ /* 0x000fca000000000a */
[----:B------:R-:W-:-:S05]  /*26b0*/  F2FP.BF16.F32.PACK_AB R10, RZ, R10 ;  /* 0x0000000aff0a723e */ /* 0x000fca00000010ff */
[----:B------:R0:W-:Y:S01]  /*26c0*/  @P0 STG.E.U16 desc[UR12][R2.64+0x32], R10 ;  /* 0x0000320a02000986 */ /* 0x0001e2000c10150c */
[----:B------:R-:W-:-:S13]  /*26d0*/  ISETP.GT.AND P0, PT, R16, 0x8, P2 ;  /* 0x000000081000780c */ /* 0x000fda0001704270 */
[----:B0-----:R-:W-:Y:S05]  /*26e0*/  @!P0 BRA `(.L_x_54) ;  /* 0x0000000000048947 */ /* 0x001fea0003800000 */
[----:B------:R0:W5:Y:S02]  /*26f0*/  LDG.E.LTC128B.U16 R56, desc[UR12][R12.64+0x30] ;  /* 0x0000300c0c387981 */ /* 0x000164000c1e1520 */
.L_x_54:
[----:B------:R-:W-:Y:S05]  /*2700*/  BSYNC B0 ;  /* 0x0000000000007941 */ /* 0x000fea0003800000 */
.L_x_53:
        /* <DEDUP_REMOVED lines=9> */
.L_x_56:
[----:B------:R-:W-:Y:S05]  /*27a0*/  BSYNC B0 ;  /* 0x0000000000007941 */ /* 0x000fea0003800000 */
.L_x_55:
        /* <DEDUP_REMOVED lines=11> */
.L_x_58:
[----:B------:R-:W-:Y:S05]  /*2860*/  BSYNC B0 ;  /* 0x0000000000007941 */ /* 0x000fea0003800000 */
.L_x_57:
        /* <DEDUP_REMOVED lines=11> */
.L_x_60:
[----:B------:R-:W-:Y:S05]  /*2920*/  BSYNC B0 ;  /* 0x0000000000007941 */ /* 0x000fea0003800000 */
.L_x_59:
        /* <DEDUP_REMOVED lines=9> */
.L_x_62:
[----:B------:R-:W-:Y:S05]  /*29c0*/  BSYNC B0 ;  /* 0x0000000000007941 */ /* 0x000fea0003800000 */
.L_x_61:
        /* <DEDUP_REMOVED lines=9> */
.L_x_64:
[----:B------:R-:W-:Y:S05]  /*2a60*/  BSYNC B0 ;  /* 0x0000000000007941 */ /* 0x000fea0003800000 */
.L_x_63:
        /* <DEDUP_REMOVED lines=11> */
.L_x_66:
[----:B------:R-:W-:Y:S05]  /*2b20*/  BSYNC B0 ;  /* 0x0000000000007941 */ /* 0x000fea0003800000 */
.L_x_65:
[----:B-----5:R-:W-:Y:S01]  /*2b30*/  IMAD.U32 R11, R56, 0x10000, RZ ;  /* 0x00010000380b7824 */ /* 0x020fe200078e00ff */
[----:B------:R-:W-:Y:S01]  /*2b40*/  ISETP.GT.AND P4, PT, R15, 0x29, PT ;  /* 0x000000290f00780c */ /* 0x000fe20003f84270 */
[----:B------:R-:W-:Y:S02]  /*2b50*/  BSSY B0, `(.L_x_67) ;  /* 0x0000008000007945 */ /* 0x000fe40003800000 */
[----:B------:R-:W-:-:S04]  /*2b60*/  FMUL R11, R11, R14 ;  /* 0x0000000e0b0b7220 */ /* 0x000fc80000400000 */
[----:B------:R-:W-:-:S05]  /*2b70*/  FFMA R11, R76, R0, R11 ;  /* 0x000000004c0b7223 */ /* 0x000fca000000000b */
[----:B------:R-:W-:-:S05]  /*2b80*/  F2FP.BF16.F32.PACK_AB R11, RZ, R11 ;  /* 0x0000000bff0b723e */ /* 0x000fca00000010ff */
[----:B------:R0:W-:Y:S01]  /*2b90*/  @P0 STG.E.U16 desc[UR12][R2.64+0x50], R11 ;  /* 0x0000500b02000986 */ /* 0x0001e2000c10150c */
[----:B------:R-:W-:-:S13]  /*2ba0*/  ISETP.GT.AND P0, PT, R16, RZ, P4 ;  /* 0x000000ff1000720c */ /* 0x000fda0002704270 */
[----:B0-----:R-:W-:Y:S05]  /*2bb0*/  @!P0 BRA `(.L_x_68) ;  /* 0x0000000000048947 */ /* 0x001fea0003800000 */
[----:B------:R0:W5:Y:S02]  /*2bc0*/  LDG.E.LTC128B.U16 R56, desc[UR12][R4.64+0x52] ;  /* 0x0000520c04387981 */ /* 0x000164000c1e1520 */
.L_x_68:
[----:B------:R-:W-:Y:S05]  /*2bd0*/  BSYNC B0 ;  /* 0x0000000000007941 */ /* 0x000fea0003800000 */
.L_x_67:
        /* <DEDUP_REMOVED lines=9> */
.L_x_70:
[----:B------:R-:W-:Y:S05]  /*2c70*/  BSYNC B0 ;  /* 0x0000000000007941 */ /* 0x000fea0003800000 */
.L_x_69:
        /* <DEDUP_REMOVED lines=9> */
.L_x_72:
[----:B------:R-:W-:Y:S05]  /*2d10*/  BSYNC B0 ;  /* 0x0000000000007941 */ /* 0x000fea0003800000 */
.L_x_71:
        /* <DEDUP_REMOVED lines=10> */
.L_x_74:
[----:B------:R-:W-:Y:S05]  /*2dc0*/  BSYNC B0 ;  /* 0x0000000000007941 */ /* 0x000fea0003800000 */
.L_x_73:
        /* <DEDUP_REMOVED lines=10> */
.L_x_76:
[----:B------:R-:W-:Y:S05]  /*2e70*/  BSYNC B0 ;  /* 0x0000000000007941 */ /* 0x000fea0003800000 */
.L_x_75:
        /* <DEDUP_REMOVED lines=9> */
.L_x_78:
[----:B------:R-:W-:Y:S05]  /*2f10*/  BSYNC B0 ;  /* 0x0000000000007941 */ /* 0x000fea0003800000 */
.L_x_77:
        /* <DEDUP_REMOVED lines=9> */
.L_x_80:
[----:B------:R-:W-:Y:S05]  /*2fb0*/  BSYNC B0 ;  /* 0x0000000000007941 */ /* 0x000fea0003800000 */
.L_x_79:
        /* <DEDUP_REMOVED lines=10> */
.L_x_82:
[----:B------:R-:W-:Y:S05]  /*3060*/  BSYNC B0 ;  /* 0x0000000000007941 */ /* 0x000fea0003800000 */
.L_x_81:
[----:B-----5:R-:W-:Y:S01]  /*3070*/  IMAD.U32 R11, R56, 0x10000, RZ ;  /* 0x00010000380b7824 */ /* 0x020fe200078e00ff */
[----:B------:R-:W-:Y:S03]  /*3080*/  BSSY B0, `(.L_x_83) ;  /* 0x000000d000007945 */ /* 0x000fe60003800000 */
[----:B------:R-:W-:-:S04]  /*3090*/  FMUL R11, R11, R14 ;  /* 0x0000000e0b0b7220 */ /* 0x000fc80000400000 */
[----:B------:R-:W-:-:S05]  /*30a0*/  FFMA R11, R84, R0, R11 ;  /* 0x00000000540b7223 */ /* 0x000fca000000000b */
[----:B------:R-:W-:-:S05]  /*30b0*/  F2FP.BF16.F32.PACK_AB R11, RZ, R11 ;  /* 0x0000000bff0b723e */ /* 0x000fca00000010ff */
[----:B------:R1:W-:Y:S01]  /*30c0*/  @P0 STG.E.U16 desc[UR12][R2.64+0x70], R11 ;  /* 0x0000700b02000986 */ /* 0x0003e2000c10150c */
[----:B------:R-:W-:-:S05]  /*30d0*/  IADD3 R22, P0, R57, R20, RZ ;  /* 0x0000001439167210 */ /* 0x000fca0007f1e0ff */
[----:B------:R-:W-:Y:S01]  /*30e0*/  IMAD.X R23, R17, 0x1, R21, P0 ;  /* 0x0000000111177824 */ /* 0x000fe200000e0615 */
[----:B------:R-:W-:-:S05]  /*30f0*/  IADD3 R10, P0, R57, R2, RZ ;  /* 0x00000002390a7210 */ /* 0x000fca0007f1e0ff */
[----:B-1----:R-:W-:Y:S01]  /*3100*/  IMAD.X R11, R17, 0x1, R3, P0 ;  /* 0x00000001110b7824 */ /* 0x002fe200000e0603 */
[----:B------:R-:W-:-:S04]  /*3110*/  ISETP.GT.AND P0, PT, R15, 0x39, PT ;  /* 0x000000390f00780c */ /* 0x000fc80003f04270 */
[----:B------:R-:W-:-:S13]  /*3120*/  ISETP.GT.AND P5, PT, R16, RZ, P0 ;  /* 0x000000ff1000720c */ /* 0x000fda00007a4270 */
[----:B------:R-:W-:Y:S05]  /*3130*/  @!P5 BRA `(.L_x_84) ;  /* 0x000000000004d947 */ /* 0x000fea0003800000 */
[----:B------:R1:W5:Y:S02]  /*3140*/  LDG.E.LTC128B.U16 R56, desc[UR12][R4.64+0x72] ;  /* 0x0000720c04387981 */ /* 0x000364000c1e1520 */
.L_x_84:
[----:B------:R-:W-:Y:S05]  /*3150*/  BSYNC B0 ;  /* 0x0000000000007941 */ /* 0x000fea0003800000 */
.L_x_83:
[----:B01-345:R-:W-:Y:S01]  /*3160*/  IMAD.U32 R5, R56, 0x10000, RZ ;  /* 0x0001000038057824 */ /* 0x03bfe200078e00ff */
        /* <DEDUP_REMOVED lines=8> */
.L_x_86:
[----:B------:R-:W-:Y:S05]  /*31f0*/  BSYNC B0 ;  /* 0x0000000000007941 */ /* 0x000fea0003800000 */
.L_x_85:
[----:B-----5:R-:W-:Y:S01]  /*3200*/  IMAD.U32 R3, R56, 0x10000, RZ ;  /* 0x0001000038037824 */ /* 0x020fe200078e00ff */
[----:B------:R-:W-:Y:S03]  /*3210*/  BSSY B0, `(.L_x_87) ;  /* 0x0000008000007945 */ /* 0x000fe60003800000 */
[----:B------:R-:W-:-:S04]  /*3220*/  FMUL R3, R3, R14 ;  /* 0x0000000e03037220 */ /* 0x000fc80000400000 */
[----:B------:R-:W-:-:S05]  /*3230*/  FFMA R3, R86, R0, R3 ;  /* 0x0000000056037223 */ /* 0x000fca0000000003 */
[----:B------:R-:W-:-:S05]  /*3240*/  F2FP.BF16.F32.PACK_AB R3, RZ, R3 ;  /* 0x00000003ff03723e */ /* 0x000fca00000010ff */
[----:B------:R1:W-:Y:S01]  /*3250*/  @P5 STG.E.U16 desc[UR12][R20.64+0x70], R3 ;  /* 0x0000700314005986 */ /* 0x0003e2000c10150c */
[----:B------:R-:W-:-:S13]  /*3260*/  ISETP.GT.AND P5, PT, R16, 0x8, P0 ;  /* 0x000000081000780c */ /* 0x000fda00007a4270 */
[----:B-1----:R-:W-:Y:S05]  /*3270*/  @!P5 BRA `(.L_x_88) ;  /* 0x000000000004d947 */ /* 0x002fea0003800000 */
[----:B------:R1:W5:Y:S02]  /*3280*/  LDG.E.LTC128B.U16 R56, desc[UR12][R12.64+0x72] ;  /* 0x0000720c0c387981 */ /* 0x000364000c1e1520 */
.L_x_88:
[----:B------:R-:W-:Y:S05]  /*3290*/  BSYNC B0 ;  /* 0x0000000000007941 */ /* 0x000fea0003800000 */
.L_x_87:
[----:B-----5:R-:W-:-:S04]  /*32a0*/  IMAD.U32 R3, R56, 0x10000, RZ ;  /* 0x0001000038037824 */ /* 0x020fc800078e00ff */
[----:B------:R-:W-:-:S04]  /*32b0*/  FMUL R2, R3, R14 ;  /* 0x0000000e03027220 */ /* 0x000fc80000400000 */
[----:B------:R-:W-:-:S05]  /*32c0*/  FFMA R2, R87, R0, R2 ;  /* 0x0000000057027223 */ /* 0x000fca0000000002 */
[----:B------:R-:W-:-:S05]  /*32d0*/  F2FP.BF16.F32.PACK_AB R2, RZ, R2 ;  /* 0x00000002ff02723e */ /* 0x000fca00000010ff */
[----:B------:R3:W-:Y:S01]  /*32e0*/  @P5 STG.E.U16 desc[UR12][R20.64+0x72], R2 ;  /* 0x0000720214005986 */ /* 0x0007e2000c10150c */
[----:B------:R-:W-:-:S04]  /*32f0*/  ISETP.GT.AND P5, PT, R15, RZ, PT ;  /* 0x000000ff0f00720c */ /* 0x000fc80003fa4270 */
[----:B------:R-:W-:-:S13]  /*3300*/  ISETP.GT.AND P5, PT, R16, 0x40, P5 ;  /* 0x000000401000780c */ /* 0x000fda0002fa4270 */
[----:B------:R-:W4:Y:S01]  /*3310*/  @P5 LDG.E.LTC128B.U16 R56, desc[UR12][R6.64] ;  /* 0x0000000c06385981 */ /* 0x000f22000c1e1520 */
[----:B------:R-:W-:Y:S01]  /*3320*/  BSSY B0, `(.L_x_89) ;  /* 0x000000a000007945 */ /* 0x000fe20003800000 */
[----:B----4-:R-:W-:-:S04]  /*3330*/  IMAD.U32 R3, R56, 0x10000, RZ ;  /* 0x0001000038037824 */ /* 0x010fc800078e00ff */
[----:B------:R-:W-:-:S04]  /*3340*/  FMUL R3, R3, R14 ;  /* 0x0000000e03037220 */ /* 0x000fc80000400000 */
[----:B------:R-:W-:-:S05]  /*3350*/  FFMA R3, R24, R0, R3 ;  /* 0x0000000018037223 */ /* 0x000fca0000000003 */
[----:B------:R-:W-:-:S05]  /*3360*/  F2FP.BF16.F32.PACK_AB R3, RZ, R3 ;  /* 0x00000003ff03723e */ /* 0x000fca00000010ff */
[----:B------:R3:W-:Y:S01]  /*3370*/  @P5 STG.E.U16 desc[UR12][R10.64], R3 ;  /* 0x000000030a005986 */ /* 0x0007e2000c10150c */
[----:B------:R-:W-:-:S04]  /*3380*/  ISETP.GT.AND P5, PT, R15, 0x1, PT ;  /* 0x000000010f00780c */ /* 0x000fc80003fa4270 */
[----:B------:R-:W-:-:S13]  /*3390*/  ISETP.GT.AND P5, PT, R16, 0x40, P5 ;  /* 0x000000401000780c */ /* 0x000fda0002fa4270 */
[----:B---3--:R-:W-:Y:S05]  /*33a0*/  @!P5 BRA `(.L_x_90) ;  /* 0x000000000004d947 */ /* 0x008fea0003800000 */
[----:B------:R3:W5:Y:S02]  /*33b0*/  LDG.E.LTC128B.U16 R56, desc[UR12][R6.64+0x2] ;  /* 0x0000020c06387981 */ /* 0x000764000c1e1520 */
.L_x_90:
[----:B------:R-:W-:Y:S05]  /*33c0*/  BSYNC B0 ;  /* 0x0000000000007941 */ /* 0x000fea0003800000 */
.L_x_89:
[----:B-----5:R-:W-:Y:S01]  /*33d0*/  IMAD.U32 R3, R56, 0x10000, RZ ;  /* 0x0001000038037824 */ /* 0x020fe200078e00ff */
[----:B------:R-:W-:Y:S03]  /*33e0*/  BSSY B0, `(.L_x_91) ;  /* 0x000000c000007945 */ /* 0x000fe60003800000 */
[----:B------:R-:W-:Y:S01]  /*33f0*/  FMUL R2, R3, R14 ;  /* 0x0000000e03027220 */ /* 0x000fe20000400000 */
[----:B------:R-:W-:-:S03]  /*3400*/  @P5 IMAD.MOV.U32 R3, RZ, RZ, R11 ;  /* 0x000000ffff035224 */ /* 0x000fc600078e000b */
[----:B------:R-:W-:-:S05]  /*3410*/  FFMA R2, R25, R0, R2 ;  /* 0x0000000019027223 */ /* 0x000fca0000000002 */
[----:B------:R-:W-:-:S04]  /*3420*/  F2FP.BF16.F32.PACK_AB R2, RZ, R2 ;  /* 0x00000002ff02723e */ /* 0x000fc800000010ff */
[----:B------:R-:W-:Y:S01]  /*3430*/  PRMT R4, R2, 0x7610, R4 ;  /* 0x0000761002047816 */ /* 0x000fe20000000004 */
[----:B------:R-:W-:-:S05]  /*3440*/  @P5 IMAD.MOV.U32 R2, RZ, RZ, R10 ;  /* 0x000000ffff025224 */ /* 0x000fca00078e000a */
[----:B------:R4:W-:Y:S01]  /*3450*/  @P5 STG.E.U16 desc[UR12][R2.64+0x2], R4 ;  /* 0x0000020402005986 */ /* 0x0009e2000c10150c */
[----:B------:R-:W-:-:S04]  /*3460*/  ISETP.GT.AND P5, PT, R15, RZ, PT ;  /* 0x000000ff0f00720c */ /* 0x000fc80003fa4270 */
[----:B------:R-:W-:-:S13]  /*3470*/  ISETP.GT.AND P5, PT, R16, 0x48, P5 ;  /* 0x000000481000780c */ /* 0x000fda0002fa4270 */
[----:B----4-:R-:W-:Y:S05]  /*3480*/  @!P5 BRA `(.L_x_92) ;  /* 0x000000000004d947 */ /* 0x010fea0003800000 */
[----:B------:R4:W5:Y:S02]  /*3490*/  LDG.E.LTC128B.U16 R56, desc[UR12][R8.64] ;  /* 0x0000000c08387981 */ /* 0x000964000c1e1520 */
.L_x_92:
[----:B------:R-:W-:Y:S05]  /*34a0*/  BSYNC B0 ;  /* 0x0000000000007941 */ /* 0x000fea0003800000 */
.L_x_91:
[----:B-----5:R-:W-:Y:S01]  /*34b0*/  IMAD.U32 R3, R56, 0x10000, RZ ;  /* 0x0001000038037824 */ /* 0x020fe200078e00ff */
[----:B------:R-:W-:Y:S03]  /*34c0*/  BSSY B0, `(.L_x_93) ;  /* 0x0000009000007945 */ /* 0x000fe60003800000 */
[----:B------:R-:W-:-:S04]  /*34d0*/  FMUL R3, R3, R14 ;  /* 0x0000000e03037220 */ /* 0x000fc80000400000 */
[----:B------:R-:W-:-:S05]  /*34e0*/  FFMA R3, R26, R0, R3 ;  /* 0x000000001a037223 */ /* 0x000fca0000000003 */
[----:B------:R-:W-:-:S05]  /*34f0*/  F2FP.BF16.F32.PACK_AB R3, RZ, R3 ;  /* 0x00000003ff03723e */ /* 0x000fca00000010ff */
[----:B------:R0:W-:Y:S01]  /*3500*/  @P5 STG.E.U16 desc[UR12][R22.64], R3 ;  /* 0x0000000316005986 */ /* 0x0001e2000c10150c */
[----:B------:R-:W-:-:S04]  /*3510*/  ISETP.GT.AND P5, PT, R15, 0x1, PT ;  /* 0x000000010f00780c */ /* 0x000fc80003fa4270 */
[----:B------:R-:W-:-:S13]  /*3520*/  ISETP.GT.AND P5, PT, R16, 0x48, P5 ;  /* 0x000000481000780c */ /* 0x000fda0002fa4270 */
[----:B0-----:R-:W-:Y:S05]  /*3530*/  @!P5 BRA `(.L_x_94) ;  /* 0x000000000004d947 */ /* 0x001fea0003800000 */
[----:B------:R0:W5:Y:S02]  /*3540*/  LDG.E.LTC128B.U16 R56, desc[UR12][R8.64+0x2] ;  /* 0x0000020c08387981 */ /* 0x000164000c1e1520 */
.L_x_94:
[----:B------:R-:W-:Y:S05]  /*3550*/  BSYNC B0 ;  /* 0x0000000000007941 */ /* 0x000fea0003800000 */
.L_x_93:
        /* <DEDUP_REMOVED lines=10> */
.L_x_96:
[----:B------:R-:W-:Y:S05]  /*3600*/  BSYNC B0 ;  /* 0x0000000000007941 */ /* 0x000fea0003800000 */
.L_x_95:
[----:B-----5:R-:W-:Y:S01]  /*3610*/  IMAD.U32 R3, R56, 0x10000, RZ ;  /* 0x0001000038037824 */ /* 0x020fe200078e00ff */
[----:B------:R-:W-:Y:S01]  /*3620*/  BSSY B0, `(.L_x_97) ;  /* 0x000000c000007945 */ /* 0x000fe20003800000 */
[----:B------:R-:W-:Y:S02]  /*3630*/  @P5 IMAD.MOV.U32 R2, RZ, RZ, R10 ;  /* 0x000000ffff025224 */ /* 0x000fe400078e000a */
[----:B------:R-:W-:-:S04]  /*3640*/  FMUL R3, R3, R14 ;  /* 0x0000000e03037220 */ /* 0x000fc80000400000 */
[----:B------:R-:W-:-:S05]  /*3650*/  FFMA R3, R28, R0, R3 ;  /* 0x000000001c037223 */ /* 0x000fca0000000003 */
[----:B------:R-:W-:-:S04]  /*3660*/  F2FP.BF16.F32.PACK_AB R3, RZ, R3 ;  /* 0x00000003ff03723e */ /* 0x000fc800000010ff */
[----:B------:R-:W-:Y:S01]  /*3670*/  PRMT R4, R3, 0x7610, R4 ;  /* 0x0000761003047816 */ /* 0x000fe20000000004 */
[----:B------:R-:W-:-:S05]  /*3680*/  @P5 IMAD.MOV.U32 R3, RZ, RZ, R11 ;  /* 0x000000ffff035224 */ /* 0x000fca00078e000b */
[----:B------:R0:W-:Y:S01]  /*3690*/  @P5 STG.E.U16 desc[UR12][R2.64+0x10], R4 ;  /* 0x0000100402005986 */ /* 0x0001e2000c10150c */
[----:B------:R-:W-:-:S04]  /*36a0*/  ISETP.GT.AND P5, PT, R15, 0x9, PT ;  /* 0x000000090f00780c */ /* 0x000fc80003fa4270 */
[----:B------:R-:W-:-:S13]  /*36b0*/  ISETP.GT.AND P5, PT, R16, 0x40, P5 ;  /* 0x000000401000780c */ /* 0x000fda0002fa4270 */
[----:B0-----:R-:W-:Y:S05]  /*36c0*/  @!P5 BRA `(.L_x_98) ;  /* 0x000000000004d947 */ /* 0x001fea0003800000 */
[----:B------:R0:W5:Y:S02]  /*36d0*/  LDG.E.LTC128B.U16 R56, desc[UR12][R6.64+0x12] ;  /* 0x0000120c06387981 */ /* 0x000164000c1e1520 */
.L_x_98:
[----:B------:R-:W-:Y:S05]  /*36e0*/  BSYNC B0 ;  /* 0x0000000000007941 */ /* 0x000fea0003800000 */
.L_x_97:
        /* <DEDUP_REMOVED lines=13> */
.L_x_100:
[----:B------:R-:W-:Y:S05]  /*37c0*/  BSYNC B0 ;  /* 0x0000000000007941 */ /* 0x000fea0003800000 */
.L_x_99:
        /* <DEDUP_REMOVED lines=10> */
.L_x_102:
[----:B------:R-:W-:Y:S05]  /*3870*/  BSYNC B0 ;  /* 0x0000000000007941 */ /* 0x000fea0003800000 */
.L_x_101:
        /* <DEDUP_REMOVED lines=13> */
.L_x_104:
[----:B------:R-:W-:Y:S05]  /*3950*/  BSYNC B0 ;  /* 0x0000000000007941 */ /* 0x000fea0003800000 */
.L_x_103:
        /* <DEDUP_REMOVED lines=13> */
.L_x_106:
[----:B------:R-:W-:Y:S05]  /*3a30*/  BSYNC B0 ;  /* 0x0000000000007941 */ /* 0x000fea0003800000 */
.L_x_105:
        /* <DEDUP_REMOVED lines=13> */
.L_x_108:
[----:B------:R-:W-:Y:S05]  /*3b10*/  BSYNC B0 ;  /* 0x0000000000007941 */ /* 0x000fea0003800000 */
.L_x_107:
        /* <DEDUP_REMOVED lines=13> */
.L_x_110:
[----:B------:R-:W-:Y:S05]  /*3bf0*/  BSYNC B0 ;  /* 0x0000000000007941 */ /* 0x000fea0003800000 */
.L_x_109:
        /* <DEDUP_REMOVED lines=13> */
.L_x_112:
[----:B------:R-:W-:Y:S05]  /*3cd0*/  BSYNC B0 ;  /* 0x0000000000007941 */ /* 0x000fea0003800000 */
.L_x_111:
        /* <DEDUP_REMOVED lines=13> */
.L_x_114:
[----:B------:R-:W-:Y:S05]  /*3db0*/  BSYNC B0 ;  /* 0x0000000000007941 */ /* 0x000fea0003800000 */
.L_x_113:
        /* <DEDUP_REMOVED lines=13> */
.L_x_116:
[----:B------:R-:W-:Y:S05]  /*3e90*/  BSYNC B0 ;  /* 0x0000000000007941 */ /* 0x000fea0003800000 */
.L_x_115:
        /* <DEDUP_REMOVED lines=13> */
.L_x_118:
[----:B------:R-:W-:Y:S05]  /*3f70*/  BSYNC B0 ;  /* 0x0000000000007941 */ /* 0x000fea0003800000 */
.L_x_117:
        /* <DEDUP_REMOVED lines=13> */
.L_x_120:
[----:B------:R-:W-:Y:S05]  /*4050*/  BSYNC B0 ;  /* 0x0000000000007941 */ /* 0x000fea0003800000 */
.L_x_119:
        /* <DEDUP_REMOVED lines=13> */
.L_x_122:
[----:B------:R-:W-:Y:S05]  /*4130*/  BSYNC B0 ;  /* 0x0000000000007941 */ /* 0x000fea0003800000 */
.L_x_121:
        /* <DEDUP_REMOVED lines=13> */
.L_x_124:
[----:B------:R-:W-:Y:S05]  /*4210*/  BSYNC B0 ;  /* 0x0000000000007941 */ /* 0x000fea0003800000 */
.L_x_123:
        /* <DEDUP_REMOVED lines=13> */
.L_x_126:
[----:B------:R-:W-:Y:S05]  /*42f0*/  BSYNC B0 ;  /* 0x0000000000007941 */ /* 0x000fea0003800000 */
.L_x_125:
        /* <DEDUP_REMOVED lines=9> */
[----:B------:R-:W-:-:S13]  /*4390*/  ISETP.GT.AND P5, PT, R16, 0x40, P6 ;  /* 0x000000401000780c */ /* 0x000fda00037a4270 */
[----:B0-----:R-:W-:Y:S05]  /*43a0*/  @!P5 BRA `(.L_x_128) ;  /* 0x000000000004d947 */ /* 0x001fea0003800000 */
[----:B------:R0:W5:Y:S02]  /*43b0*/  LDG.E.LTC128B.U16 R56, desc[UR12][R6.64+0x50] ;  /* 0x0000500c06387981 */ /* 0x000164000c1e1520 */
.L_x_128:
[----:B------:R-:W-:Y:S05]  /*43c0*/  BSYNC B0 ;  /* 0x0000000000007941 */ /* 0x000fea0003800000 */
.L_x_127:
        /* <DEDUP_REMOVED lines=12> */
.L_x_130:
[----:B------:R-:W-:Y:S05]  /*4490*/  BSYNC B0 ;  /* 0x0000000000007941 */ /* 0x000fea0003800000 */
.L_x_129:
[----:B-----5:R-:W-:Y:S01]  /*44a0*/  IMAD.U32 R3, R56, 0x10000, RZ ;  /* 0x0001000038037824 */ /* 0x020fe200078e00ff */
[----:B------:R-:W-:Y:S01]  /*44b0*/  ISETP.GT.AND P6, PT, R16, 0x48, P6 ;  /* 0x000000481000780c */ /* 0x000fe200037c4270 */
[----:B------:R-:W-:Y:S02]  /*44c0*/  BSSY B0, `(.L_x_131) ;  /* 0x000000a000007945 */ /* 0x000fe40003800000 */
[----:B------:R-:W-:Y:S01]  /*44d0*/  FMUL R2, R3, R14 ;  /* 0x0000000e03027220 */ /* 0x000fe20000400000 */
[----:B------:R-:W-:-:S03]  /*44e0*/  @P5 IMAD.MOV.U32 R3, RZ, RZ, R11 ;  /* 0x000000ffff035224 */ /* 0x000fc600078e000b */
[----:B------:R-:W-:-:S05]  /*44f0*/  FFMA R2, R45, R0, R2 ;  /* 0x000000002d027223 */ /* 0x000fca0000000002 */
[----:B------:R-:W-:-:S04]  /*4500*/  F2FP.BF16.F32.PACK_AB R2, RZ, R2 ;  /* 0x00000002ff02723e */ /* 0x000fc800000010ff */
[----:B------:R-:W-:Y:S01]  /*4510*/  PRMT R4, R2, 0x7610, R4 ;  /* 0x0000761002047816 */ /* 0x000fe20000000004 */
[----:B------:R-:W-:-:S05]  /*4520*/  @P5 IMAD.MOV.U32 R2, RZ, RZ, R10 ;  /* 0x000000ffff025224 */ /* 0x000fca00078e000a */
[----:B------:R0:W-:Y:S01]  /*4530*/  @P5 STG.E.U16 desc[UR12][R2.64+0x52], R4 ;  /* 0x0000520402005986 */ /* 0x0001e2000c10150c */
[----:B------:R-:W-:Y:S05]  /*4540*/  @!P6 BRA `(.L_x_132) ;  /* 0x000000000004e947 */ /* 0x000fea0003800000 */
[----:B------:R0:W5:Y:S02]  /*4550*/  LDG.E.LTC128B.U16 R56, desc[UR12][R8.64+0x50] ;  /* 0x0000500c08387981 */ /* 0x000164000c1e1520 */
.L_x_132:
[----:B------:R-:W-:Y:S05]  /*4560*/  BSYNC B0 ;  /* 0x0000000000007941 */ /* 0x000fea0003800000 */
.L_x_131:
[----:B0----5:R-:W-:Y:S01]  /*4570*/  IMAD.U32 R3, R56, 0x10000, RZ ;  /* 0x0001000038037824 */ /* 0x021fe200078e00ff */
[----:B------:R-:W-:Y:S01]  /*4580*/  ISETP.GT.AND P4, PT, R16, 0x48, P4 ;  /* 0x000000481000780c */ /* 0x000fe20002784270 */
[----:B------:R-:W-:Y:S01]  /*4590*/  @P6 IMAD.MOV.U32 R2, RZ, RZ, R18 ;  /* 0x000000ffff026224 */ /* 0x000fe200078e0012 */
[----:B------:R-:W-:Y:S01]  /*45a0*/  BSSY B0, `(.L_x_133) ;  /* 0x0000009000007945 */ /* 0x000fe20003800000 */
[----:B------:R-:W-:-:S04]  /*45b0*/  FMUL R3, R3, R14 ;  /* 0x0000000e03037220 */ /* 0x000fc80000400000 */
[----:B------:R-:W-:-:S05]  /*45c0*/  FFMA R3, R46, R0, R3 ;  /* 0x000000002e037223 */ /* 0x000fca0000000003 */
[----:B------:R-:W-:-:S04]  /*45d0*/  F2FP.BF16.F32.PACK_AB R3, RZ, R3 ;  /* 0x00000003ff03723e */ /* 0x000fc800000010ff */
[----:B------:R-:W-:Y:S01]  /*45e0*/  PRMT R4, R3, 0x7610, R4 ;  /* 0x0000761003047816 */ /* 0x000fe20000000004 */
[----:B------:R-:W-:-:S05]  /*45f0*/  @P6 IMAD.MOV.U32 R3, RZ, RZ, R19 ;  /* 0x000000ffff036224 */ /* 0x000fca00078e0013 */
[----:B------:R0:W-:Y:S01]  /*4600*/  @P6 STG.E.U16 desc[UR12][R2.64+0x50], R4 ;  /* 0x0000500402006986 */ /* 0x0001e2000c10150c */
[----:B------:R-:W-:Y:S05]  /*4610*/  @!P4 BRA `(.L_x_134) ;  /* 0x000000000004c947 */ /* 0x000fea0003800000 */
[----:B------:R0:W5:Y:S02]  /*4620*/  LDG.E.LTC128B.U16 R56, desc[UR12][R8.64+0x52] ;  /* 0x0000520c08387981 */ /* 0x000164000c1e1520 */
.L_x_134:
[----:B------:R-:W-:Y:S05]  /*4630*/  BSYNC B0 ;  /* 0x0000000000007941 */ /* 0x000fea0003800000 */
.L_x_133:
[----:B0----5:R-:W-:Y:S01]  /*4640*/  IMAD.U32 R3, R56, 0x10000, RZ ;  /* 0x0001000038037824 */ /* 0x021fe200078e00ff */
        /* <DEDUP_REMOVED lines=11> */
.L_x_136:
[----:B------:R-:W-:Y:S05]  /*4700*/  BSYNC B0 ;  /* 0x0000000000007941 */ /* 0x000fea0003800000 */
.L_x_135:
        /* <DEDUP_REMOVED lines=12> */
.L_x_138:
[----:B------:R-:W-:Y:S05]  /*47d0*/  BSYNC B0 ;  /* 0x0000000000007941 */ /* 0x000fea0003800000 */
.L_x_137:
        /* <DEDUP_REMOVED lines=12> */
.L_x_140:
[----:B------:R-:W-:Y:S05]  /*48a0*/  BSYNC B0 ;  /* 0x0000000000007941 */ /* 0x000fea0003800000 */
.L_x_139:
        /* <DEDUP_REMOVED lines=12> */
.L_x_142:
[----:B------:R-:W-:Y:S05]  /*4970*/  BSYNC B0 ;  /* 0x0000000000007941 */ /* 0x000fea0003800000 */
.L_x_141:
        /* <DEDUP_REMOVED lines=12> */
.L_x_144:
[----:B------:R-:W-:Y:S05]  /*4a40*/  BSYNC B0 ;  /* 0x0000000000007941 */ /* 0x000fea0003800000 */
.L_x_143:
        /* <DEDUP_REMOVED lines=12> */
.L_x_146:
[----:B------:R-:W-:Y:S05]  /*4b10*/  BSYNC B0 ;  /* 0x0000000000007941 */ /* 0x000fea0003800000 */
.L_x_145:
        /* <DEDUP_REMOVED lines=9> */
.L_x_148:
[----:B------:R-:W-:Y:S05]  /*4bb0*/  BSYNC B0 ;  /* 0x0000000000007941 */ /* 0x000fea0003800000 */
.L_x_147:
[----:B-----5:R-:W-:Y:S01]  /*4bc0*/  IMAD.U32 R3, R56, 0x10000, RZ ;  /* 0x0001000038037824 */ /* 0x020fe200078e00ff */
[----:B------:R-:W-:Y:S01]  /*4bd0*/  ISETP.GT.AND P0, PT, R16, 0x48, P0 ;  /* 0x000000481000780c */ /* 0x000fe20000704270 */
[----:B0-----:R-:W-:Y:S01]  /*4be0*/  @P1 IMAD.MOV.U32 R2, RZ, RZ, R18 ;  /* 0x000000ffff021224 */ /* 0x001fe200078e0012 */
        /* <DEDUP_REMOVED lines=9> */
.L_x_150:
[----:B------:R-:W-:Y:S05]  /*4c80*/  BSYNC B0 ;  /* 0x0000000000007941 */ /* 0x000fea0003800000 */
.L_x_149:
[----:B0----5:R-:W-:-:S04]  /*4c90*/  IMAD.U32 R3, R56, 0x10000, RZ ;  /* 0x0001000038037824 */ /* 0x021fc800078e00ff */
[----:B------:R-:W-:-:S04]  /*4ca0*/  FMUL R14, R3, R14 ;  /* 0x0000000e030e7220 */ /* 0x000fc80000400000 */
[----:B------:R-:W-:Y:S01]  /*4cb0*/  FFMA R14, R55, R0, R14 ;  /* 0x00000000370e7223 */ /* 0x000fe2000000000e */
[----:B------:R-:W-:Y:S06]  /*4cc0*/  @!P0 EXIT ;  /* 0x000000000000894d */ /* 0x000fec0003800000 */
[----:B------:R-:W-:-:S05]  /*4cd0*/  F2FP.BF16.F32.PACK_AB R14, RZ, R14 ;  /* 0x0000000eff0e723e */ /* 0x000fca00000010ff */
[----:B------:R-:W-:Y:S01]  /*4ce0*/  STG.E.U16 desc[UR12][R18.64+0x72], R14 ;  /* 0x0000720e12007986 */ /* 0x000fe2000c10150c */
[----:B------:R-:W-:Y:S05]  /*4cf0*/  EXIT ;  /* 0x000000000000794d */ /* 0x000fea0003800000 */
.L_x_28:
[----:B------:R-:W-:Y:S01]  /*4d00*/  ULDC.64 UR4, c[0x0][0x5c8] ;  /* 0x0001720000047ab9 */ /* 0x000fe20000000a00 */
[-C--:B------:R-:W-:Y:S01]  /*4d10*/  FMUL R56, R56, R0.reuse ;  /* 0x0000000038387220 */ /* 0x080fe20000400000 */
[----:B------:R-:W-:Y:S01]  /*4d20*/  LEA R2, P1, R10, UR4, 0x1 ;  /* 0x000000040a027c11 */ /* 0x000fe2000f8208ff */
[----:B------:R-:W-:Y:S01]  /*4d30*/  IMAD.SHL.U32 R7, R20, 0x2, RZ ;  /* 0x0000000214077824 */ /* 0x000fe200078e00ff */
[----:B------:R-:W-:Y:S01]  /*4d40*/  ISETP.GT.AND P6, PT, R15, 0x1, PT ;  /* 0x000000010f00780c */ /* 0x000fe20003fc4270 */
[----:B------:R-:W-:Y:S01]  /*4d50*/  FMUL R57, R57, R0 ;  /* 0x0000000039397220 */ /* 0x000fe20000400000 */
[----:B------:R-:W-:Y:S01]  /*4d60*/  F2FP.BF16.F32.PACK_AB R56, RZ, R56 ;  /* 0x00000038ff38723e */ /* 0x000fe200000010ff */
[-C--:B------:R-:W-:Y:S01]  /*4d70*/  FMUL R58, R58, R0.reuse ;  /* 0x000000003a3a7220 */ /* 0x080fe20000400000 */
[----:B------:R-:W-:Y:S01]  /*4d80*/  LEA.HI.X R3, R10, UR5, R13, 0x1, P1 ;  /* 0x000000050a037c11 */ /* 0x000fe200088f0c0d */
[-C--:B------:R-:W-:Y:S01]  /*4d90*/  FMUL R59, R59, R0.reuse ;  /* 0x000000003b3b7220 */ /* 0x080fe20000400000 */
[----:B------:R-:W-:Y:S01]  /*4da0*/  ISETP.GT.AND P2, PT, R15, RZ, PT ;  /* 0x000000ff0f00720c */ /* 0x000fe20003f44270 */
[-C--:B------:R-:W-:Y:S01]  /*4db0*/  FMUL R60, R60, R0.reuse ;  /* 0x000000003c3c7220 */ /* 0x080fe20000400000 */
[C---:B------:R-:W-:Y:S01]  /*4dc0*/  ISETP.GT.AND P1, PT, R16.reuse, RZ, P6 ;  /* 0x000000ff1000720c */ /* 0x040fe20003724270 */
[----:B------:R-:W-:Y:S01]  /*4dd0*/  @P0 STG.E.U16 desc[UR12][R2.64], R56 ;  /* 0x0000003802000986 */ /* 0x000fe2000c10150c */
[----:B------:R-:W-:Y:S01]  /*4de0*/  ISETP.GT.AND P0, PT, R16, 0x8, P2 ;  /* 0x000000081000780c */ /* 0x000fe20001704270 */
[-C--:B------:R-:W-:Y:S01]  /*4df0*/  FMUL R61, R61, R0.reuse ;  /* 0x000000003d3d7220 */ /* 0x080fe20000400000 */
[----:B------:R-:W-:Y:S01]  /*4e00*/  SHF.L.U64.HI R19, R20, 0x1, R19 ;  /* 0x0000000114137819 */ /* 0x000fe20000010213 */
[----:B------:R-:W-:Y:S01]  /*4e10*/  FMUL R62, R62, R0 ;  /* 0x000000003e3e7220 */ /* 0x000fe20000400000 */
[----:B------:R-:W-:Y:S01]  /*4e20*/  IADD3 R4, P3, R7, R2, RZ ;  /* 0x0000000207047210 */ /* 0x000fe20007f7e0ff */
[-C--:B------:R-:W-:Y:S01]  /*4e30*/  FMUL R63, R63, R0.reuse ;  /* 0x000000003f3f7220 */ /* 0x080fe20000400000 */
[----:B------:R-:W-:Y:S01]  /*4e40*/  F2FP.BF16.F32.PACK_AB R57, RZ, R57 ;  /* 0x00000039ff39723e */ /* 0x000fe200000010ff */
[----:B------:R-:W-:Y:S01]  /*4e50*/  FMUL R64, R64, R0 ;  /* 0x0000000040407220 */ /* 0x000fe20000400000 */
[----:B------:R-:W-:Y:S01]  /*4e60*/  F2FP.BF16.F32.PACK_AB R58, RZ, R58 ;  /* 0x0000003aff3a723e */ /* 0x000fe200000010ff */
[----:B------:R-:W-:Y:S01]  /*4e70*/  IMAD.X R5, R19, 0x1, R3, P3 ;  /* 0x0000000113057824 */ /* 0x000fe200018e0603 */
[C---:B------:R-:W-:Y:S01]  /*4e80*/  ISETP.GT.AND P5, PT, R15.reuse, 0x8, PT ;  /* 0x000000080f00780c */ /* 0x040fe20003fa4270 */
[----:B------:R-:W-:Y:S01]  /*4e90*/  @P1 STG.E.U16 desc[UR12][R2.64+0x2], R57 ;  /* 0x0000023902001986 */ /* 0x000fe2000c10150c */
[----:B------:R-:W-:Y:S01]  /*4ea0*/  ISETP.GT.AND P4, PT, R15, 0x9, PT ;  /* 0x000000090f00780c */ /* 0x000fe20003f84270 */
[-C--:B------:R-:W-:Y:S01]  /*4eb0*/  FMUL R65, R65, R0.reuse ;  /* 0x0000000041417220 */ /* 0x080fe20000400000 */
[C---:B------:R-:W-:Y:S01]  /*4ec0*/  ISETP.GT.AND P2, PT, R16.reuse, 0x8, P6 ;  /* 0x000000081000780c */ /* 0x040fe20003744270 */
[----:B------:R-:W-:Y:S01]  /*4ed0*/  @P0 STG.E.U16 desc[UR12][R4.64], R58 ;  /* 0x0000003a04000986 */ /* 0x000fe2000c10150c */
[----:B------:R-:W-:Y:S01]  /*4ee0*/  ISETP.GT.AND P0, PT, R16, RZ, P5 ;  /* 0x000000ff1000720c */ /* 0x000fe20002f04270 */
[-C--:B------:R-:W-:Y:S01]  /*4ef0*/  FMUL R66, R66, R0.reuse ;  /* 0x0000000042427220 */ /* 0x080fe20000400000 */
[----:B------:R-:W-:Y:S01]  /*4f00*/  ISETP.GT.AND P1, PT, R16, RZ, P4 ;  /* 0x000000ff1000720c */ /* 0x000fe20002724270 */
[-C--:B------:R-:W-:Y:S01]  /*4f10*/  FMUL R67, R67, R0.reuse ;  /* 0x0000000043437220 */ /* 0x080fe20000400000 */
[----:B------:R-:W-:Y:S01]  /*4f20*/  F2FP.BF16.F32.PACK_AB R59, RZ, R59 ;  /* 0x0000003bff3b723e */ /* 0x000fe200000010ff */
[----:B------:R-:W-:Y:S01]  /*4f30*/  FMUL R68, R68, R0 ;  /* 0x0000000044447220 */ /* 0x000fe20000400000 */
[----:B------:R-:W-:Y:S01]  /*4f40*/  F2FP.BF16.F32.PACK_AB R60, RZ, R60 ;  /* 0x0000003cff3c723e */ /* 0x000fe200000010ff */
[-C--:B------:R-:W-:Y:S01]  /*4f50*/  FMUL R69, R69, R0.reuse ;  /* 0x0000000045457220 */ /* 0x080fe20000400000 */
[----:B------:R-:W-:Y:S01]  /*4f60*/  F2FP.BF16.F32.PACK_AB R61, RZ, R61 ;  /* 0x0000003dff3d723e */ /* 0x000fe200000010ff */
[-C--:B------:R-:W-:Y:S01]  /*4f70*/  FMUL R70, R70, R0.reuse ;  /* 0x0000000046467220 */ /* 0x080fe20000400000 */
[C---:B------:R-:W-:Y:S01]  /*4f80*/  SHF.L.U64.HI R9, R17.reuse, 0x1, R18 ;  /* 0x0000000111097819 */ /* 0x040fe20000010212 */
[----:B------:R-:W-:Y:S01]  /*4f90*/  IMAD.SHL.U32 R17, R17, 0x2, RZ ;  /* 0x0000000211117824 */ /* 0x000fe200078e00ff */
[----:B------:R-:W-:Y:S01]  /*4fa0*/  @P2 STG.E.U16 desc[UR12][R4.64+0x2], R59 ;  /* 0x0000023b04002986 */ /* 0x000fe2000c10150c */
[----:B------:R-:W-:Y:S01]  /*4fb0*/  ISETP.GT.AND P2, PT, R16, 0x8, P5 ;  /* 0x000000081000780c */ /* 0x000fe20002f44270 */
[----:B------:R-:W-:Y:S01]  /*4fc0*/  FMUL R71, R71, R0 ;  /* 0x0000000047477220 */ /* 0x000fe20000400000 */
[----:B------:R-:W-:Y:S01]  /*4fd0*/  ISETP.GT.AND P3, PT, R15, 0x10, PT ;  /* 0x000000100f00780c */ /* 0x000fe20003f64270 */
[----:B------:R-:W-:Y:S01]  /*4fe0*/  @P0 STG.E.U16 desc[UR12][R2.64+0x10], R60 ;  /* 0x0000103c02000986 */ /* 0x000fe2000c10150c */
[----:B------:R-:W-:Y:S01]  /*4ff0*/  F2FP.BF16.F32.PACK_AB R62, RZ, R62 ;  /* 0x0000003eff3e723e */ /* 0x000fe200000010ff */
[----:B------:R-:W-:Y:S01]  /*5000*/  FMUL R72, R72, R0 ;  /* 0x0000000048487220 */ /* 0x000fe20000400000 */
[----:B------:R-:W-:Y:S01]  /*5010*/  F2FP.BF16.F32.PACK_AB R63, RZ, R63 ;  /* 0x0000003fff3f723e */ /* 0x000fe200000010ff */
[----:B------:R-:W-:Y:S01]  /*5020*/  @P1 STG.E.U16 desc[UR12][R2.64+0x12], R61 ;  /* 0x0000123d02001986 */ /* 0x000fe2000c10150c */
[----:B------:R-:W-:Y:S01]  /*5030*/  IADD3 R6, P0, P1, R17, R2, R7 ;  /* 0x0000000211067210 */ /* 0x000fe2000791e007 */
[----:B------:R-:W-:Y:S01]  /*5040*/  FMUL R73, R73, R0 ;  /* 0x0000000049497220 */ /* 0x000fe20000400000 */
[----:B------:R-:W-:Y:S01]  /*5050*/  F2FP.BF16.F32.PACK_AB R64, RZ, R64 ;  /* 0x00000040ff40723e */ /* 0x000fe200000010ff */
[-C--:B------:R-:W-:Y:S01]  /*5060*/  FMUL R74, R74, R0.reuse ;  /* 0x000000004a4a7220 */ /* 0x080fe20000400000 */
[----:B------:R-:W-:Y:S01]  /*5070*/  IADD3.X R7, R9, R3, R19, P0, P1 ;  /* 0x0000000309077210 */ /* 0x000fe200007e2413 */
[----:B------:R-:W-:Y:S01]  /*5080*/  @P2 STG.E.U16 desc[UR12][R4.64+0x10], R62 ;  /* 0x0000103e04002986 */ /* 0x000fe2000c10150c */
[C---:B------:R-:W-:Y:S01]  /*5090*/  ISETP.GT.AND P1, PT, R16.reuse, 0x8, P4 ;  /* 0x000000081000780c */ /* 0x040fe20002724270 */
[-C--:B------:R-:W-:Y:S01]  /*50a0*/  FMUL R75, R75, R0.reuse ;  /* 0x000000004b4b7220 */ /* 0x080fe20000400000 */
[----:B------:R-:W-:Y:S01]  /*50b0*/  ISETP.GT.AND P0, PT, R16, RZ, P3 ;  /* 0x000000ff1000720c */ /* 0x000fe20001f04270 */
[-C--:B------:R-:W-:Y:S01]  /*50c0*/  FMUL R76, R76, R0.reuse ;  /* 0x000000004c4c7220 */ /* 0x080fe20000400000 */
[----:B------:R-:W-:Y:S01]  /*50d0*/  ISETP.GT.AND P2, PT, R15, 0x11, PT ;  /* 0x000000110f00780c */ /* 0x000fe20003f44270 */
[-C--:B------:R-:W-:Y:S01]  /*50e0*/  FMUL R77, R77, R0.reuse ;  /* 0x000000004d4d7220 */ /* 0x080fe20000400000 */
[----:B------:R-:W-:Y:S01]  /*50f0*/  F2FP.BF16.F32.PACK_AB R65, RZ, R65 ;  /* 0x00000041ff41723e */ /* 0x000fe200000010ff */
[----:B------:R-:W-:Y:S01]  /*5100*/  FMUL R78, R78, R0 ;  /* 0x000000004e4e7220 */ /* 0x000fe20000400000 */
[----:B------:R-:W-:Y:S01]  /*5110*/  F2FP.BF16.F32.PACK_AB R66, RZ, R66 ;  /* 0x00000042ff42723e */ /* 0x000fe200000010ff */
[-C--:B------:R-:W-:Y:S01]  /*5120*/  FMUL R79, R79, R0.reuse ;  /* 0x000000004f4f7220 */ /* 0x080fe20000400000 */
[----:B------:R-:W-:Y:S01]  /*5130*/  F2FP.BF16.F32.PACK_AB R67, RZ, R67 ;  /* 0x00000043ff43723e */ /* 0x000fe200000010ff */
[----:B------:R-:W-:Y:S01]  /*5140*/  FMUL R80, R80, R0 ;  /* 0x0000000050507220 */ /* 0x000fe20000400000 */
[----:B------:R-:W-:Y:S01]  /*5150*/  F2FP.BF16.F32.PACK_AB R68, RZ, R68 ;  /* 0x00000044ff44723e */ /* 0x000fe200000010ff */
[----:B------:R-:W-:Y:S01]  /*5160*/  @P1 STG.E.U16 desc[UR12][R4.64+0x12], R63 ;  /* 0x0000123f04001986 */ /* 0x000fe2000c10150c */
[----:B------:R-:W-:Y:S01]  /*5170*/  ISETP.GT.AND P1, PT, R15, 0x19, PT ;  /* 0x000000190f00780c */ /* 0x000fe20003f24270 */
[-C--:B------:R-:W-:Y:S01]  /*5180*/  FMUL R81, R81, R0.reuse ;  /* 0x0000000051517220 */ /* 0x080fe20000400000 */
[----:B------:R-:W-:Y:S01]  /*5190*/  F2FP.BF16.F32.PACK_AB R69, RZ, R69 ;  /* 0x00000045ff45723e */ /* 0x000fe200000010ff */
[----:B------:R-:W-:Y:S01]  /*51a0*/  @P0 STG.E.U16 desc[UR12][R2.64+0x20], R64 ;  /* 0x0000204002000986 */ /* 0x000fe2000c10150c */
[----:B------:R-:W-:Y:S01]  /*51b0*/  ISETP.GT.AND P0, PT, R16, RZ, P2 ;  /* 0x000000ff1000720c */ /* 0x000fe20001704270 */
[----:B------:R-:W-:Y:S01]  /*51c0*/  FMUL R82, R82, R0 ;  /* 0x0000000052527220 */ /* 0x000fe20000400000 */
[----:B------:R-:W-:Y:S01]  /*51d0*/  F2FP.BF16.F32.PACK_AB R70, RZ, R70 ;  /* 0x00000046ff46723e */ /* 0x000fe200000010ff */
        /* <DEDUP_REMOVED lines=10> */
[----:B------:R-:W-:Y:S01]  /*5280*/  @P0 STG.E.U16 desc[UR12][R2.64+0x22], R65 ;  /* 0x0000224102000986 */ /* 0x000fe2000c10150c */
[----:B------:R-:W-:Y:S01]  /*5290*/  ISETP.GT.AND P0, PT, R16, 0x8, P3 ;  /* 0x000000081000780c */ /* 0x000fe20001f04270 */
[-C--:B------:R-:W-:Y:S01]  /*52a0*/  FMUL R24, R24, R0.reuse ;  /* 0x0000000018187220 */ /* 0x080fe20000400000 */
[----:B------:R-:W-:Y:S01]  /*52b0*/  ISETP.GT.AND P5, PT, R15, 0x28, PT ;  /* 0x000000280f00780c */ /* 0x000fe20003fa4270 */
        /* <DEDUP_REMOVED lines=8> */
[-C--:B------:R-:W-:Y:S01]  /*5340*/  FMUL R29, R29, R0.reuse ;  /* 0x000000001d1d7220 */ /* 0x080fe20000400000 */
[C---:B------:R-:W-:Y:S01]  /*5350*/  ISETP.GT.AND P4, PT, R15.reuse, 0x30, PT ;  /* 0x000000300f00780c */ /* 0x040fe20003f84270 */
[----:B------:R-:W-:Y:S01]  /*5360*/  @P0 STG.E.U16 desc[UR12][R4.64+0x20], R66 ;  /* 0x0000204204000986 */ /* 0x000fe2000c10150c */
[----:B------:R-:W-:Y:S01]  /*5370*/  ISETP.GT.AND P0, PT, R16, 0x8, P2 ;  /* 0x000000081000780c */ /* 0x000fe20001704270 */
[-C--:B------:R-:W-:Y:S01]  /*5380*/  FMUL R30, R30, R0.reuse ;  /* 0x000000001e1e7220 */ /* 0x080fe20000400000 */
[----:B------:R-:W-:Y:S01]  /*5390*/  ISETP.GT.AND P2, PT, R15, 0x18, PT ;  /* 0x000000180f00780c */ /* 0x000fe20003f44270 */
[----:B------:R-:W-:Y:S01]  /*53a0*/  FMUL R31, R31, R0 ;  /* 0x000000001f1f7220 */ /* 0x000fe20000400000 */
[----:B------:R-:W-:Y:S01]  /*53b0*/  F2FP.BF16.F32.PACK_AB R80, RZ, R80 ;  /* 0x00000050ff50723e */ /* 0x000fe200000010ff */
        /* <DEDUP_REMOVED lines=8> */
[----:B------:R-:W-:Y:S01]  /*5440*/  @P0 STG.E.U16 desc[UR12][R4.64+0x22], R67 ;  /* 0x0000224304000986 */ /* 0x000fe2000c10150c */
[----:B------:R-:W-:Y:S01]  /*5450*/  ISETP.GT.AND P0, PT, R16, RZ, P2 ;  /* 0x000000ff1000720c */ /* 0x000fe20001704270 */
[----:B------:R-:W-:Y:S01]  /*5460*/  FMUL R36, R36, R0 ;  /* 0x0000000024247220 */ /* 0x000fe20000400000 */
[----:B------:R-:W-:Y:S01]  /*5470*/  F2FP.BF16.F32.PACK_AB R84, RZ, R84 ;  /* 0x00000054ff54723e */ /* 0x000fe200000010ff */
[-C--:B------:R-:W-:Y:S01]  /*5480*/  FMUL R37, R37, R0.reuse ;  /* 0x0000000025257220 */ /* 0x080fe20000400000 */
[----:B------:R-:W-:Y:S01]  /*5490*/  P2R R12, PR, RZ, 0x20 ;  /* 0x00000020ff0c7803 */ /* 0x000fe20000000000 */
        /* <DEDUP_REMOVED lines=9> */
[----:B------:R-:W-:Y:S01]  /*5530*/  ISETP.GT.AND P0, PT, R16, RZ, P1 ;  /* 0x000000ff1000720c */ /* 0x000fe20000f04270 */
        /* <DEDUP_REMOVED lines=13> */
[----:B------:R-:W-:Y:S01]  /*5610*/  ISETP.GT.AND P0, PT, R16, 0x8, P2 ;  /* 0x000000081000780c */ /* 0x000fe20001704270 */
        /* <DEDUP_REMOVED lines=17> */
[----:B------:R-:W-:-:S02]  /*5730*/  F2FP.BF16.F32.PACK_AB R36, RZ, R36 ;  /* 0x00000024ff24723e */ /* 0x000fc400000010ff */
[----:B------:R-:W-:Y:S02]  /*5740*/  F2FP.BF16.F32.PACK_AB R37, RZ, R37 ;  /* 0x00000025ff25723e */ /* 0x000fe400000010ff */
[----:B------:R-:W-:Y:S02]  /*5750*/  F2FP.BF16.F32.PACK_AB R38, RZ, R38 ;  /* 0x00000026ff26723e */ /* 0x000fe400000010ff */
[----:B------:R-:W-:Y:S02]  /*5760*/  F2FP.BF16.F32.PACK_AB R39, RZ, R39 ;  /* 0x00000027ff27723e */ /* 0x000fe400000010ff */
[----:B------:R-:W-:Y:S01]  /*5770*/  F2FP.BF16.F32.PACK_AB R40, RZ, R40 ;  /* 0x00000028ff28723e */ /* 0x000fe200000010ff */
[----:B------:R-:W-:Y:S01]  /*5780*/  @P0 STG.E.U16 desc[UR12][R4.64+0x32], R71 ;  /* 0x0000324704000986 */ /* 0x000fe2000c10150c */
[----:B------:R-:W-:Y:S02]  /*5790*/  ISETP.GT.AND P0, PT, R16, RZ, P2 ;  /* 0x000000ff1000720c */ /* 0x000fe40001704270 */
[----:B------:R-:W-:-:S02]  /*57a0*/  F2FP.BF16.F32.PACK_AB R41, RZ, R41 ;  /* 0x00000029ff29723e */ /* 0x000fc400000010ff */
[----:B------:R-:W-:Y:S02]  /*57b0*/  F2FP.BF16.F32.PACK_AB R42, RZ, R42 ;  /* 0x0000002aff2a723e */ /* 0x000fe400000010ff */
[----:B------:R-:W-:Y:S02]  /*57c0*/  F2FP.BF16.F32.PACK_AB R43, RZ, R43 ;  /* 0x0000002bff2b723e */ /* 0x000fe400000010ff */
[----:B------:R-:W-:Y:S02]  /*57d0*/  F2FP.BF16.F32.PACK_AB R44, RZ, R44 ;  /* 0x0000002cff2c723e */ /* 0x000fe400000010ff */
[----:B------:R-:W-:Y:S02]  /*57e0*/  F2FP.BF16.F32.PACK_AB R45, RZ, R45 ;  /* 0x0000002dff2d723e */ /* 0x000fe400000010ff */
[----:B------:R-:W-:Y:S01]  /*57f0*/  F2FP.BF16.F32.PACK_AB R46, RZ, R46 ;  /* 0x0000002eff2e723e */ /* 0x000fe200000010ff */
[----:B------:R-:W-:Y:S01]  /*5800*/  @P0 STG.E.U16 desc[UR12][R2.64+0x40], R72 ;  /* 0x0000404802000986 */ /* 0x000fe2000c10150c */
[----:B------:R-:W-:-:S02]  /*5810*/  ISETP.GT.AND P0, PT, R16, RZ, P1 ;  /* 0x000000ff1000720c */ /* 0x000fc40000f04270 */
[----:B------:R-:W-:Y:S02]  /*5820*/  F2FP.BF16.F32.PACK_AB R47, RZ, R47 ;  /* 0x0000002fff2f723e */ /* 0x000fe400000010ff */
[----:B------:R-:W-:Y:S02]  /*5830*/  F2FP.BF16.F32.PACK_AB R48, RZ, R48 ;  /* 0x00000030ff30723e */ /* 0x000fe400000010ff */
[----:B------:R-:W-:Y:S02]  /*5840*/  F2FP.BF16.F32.PACK_AB R49, RZ, R49 ;  /* 0x00000031ff31723e */ /* 0x000fe400000010ff */
[----:B------:R-:W-:Y:S02]  /*5850*/  F2FP.BF16.F32.PACK_AB R50, RZ, R50 ;  /* 0x00000032ff32723e */ /* 0x000fe400000010ff */
[----:B------:R-:W-:Y:S02]  /*5860*/  F2FP.BF16.F32.PACK_AB R51, RZ, R51 ;  /* 0x00000033ff33723e */ /* 0x000fe400000010ff */
[----:B------:R-:W-:Y:S01]  /*5870*/  F2FP.BF16.F32.PACK_AB R52, RZ, R52 ;  /* 0x00000034ff34723e */ /* 0x000fe200000010ff */
[----:B------:R-:W-:Y:S01]  /*5880*/  @P0 STG.E.U16 desc[UR12][R2.64+0x42], R73 ;  /* 0x0000424902000986 */ /* 0x000fe2000c10150c */
[----:B------:R-:W-:-:S02]  /*5890*/  ISETP.GT.AND P0, PT, R16, 0x8, P2 ;  /* 0x000000081000780c */ /* 0x000fc40001704270 */
[----:B------:R-:W-:Y:S02]  /*58a0*/  ISETP.GT.AND P2, PT, R15, 0x38, PT ;  /* 0x000000380f00780c */ /* 0x000fe40003f44270 */
[----:B------:R-:W-:Y:S02]  /*58b0*/  F2FP.BF16.F32.PACK_AB R53, RZ, R53 ;  /* 0x00000035ff35723e */ /* 0x000fe400000010ff */
[----:B------:R-:W-:-:S07]  /*58c0*/  F2FP.BF16.F32.PACK_AB R54, RZ, R54 ;  /* 0x00000036ff36723e */ /* 0x000fce00000010ff */
[----:B------:R-:W-:Y:S01]  /*58d0*/  @P0 STG.E.U16 desc[UR12][R4.64+0x40], R74 ;  /* 0x0000404a04000986 */ /* 0x000fe2000c10150c */
[----:B------:R-:W-:-:S13]  /*58e0*/  ISETP.GT.AND P0, PT, R16, 0x8, P1 ;  /* 0x000000081000780c */ /* 0x000fda0000f04270 */
[----:B------:R-:W-:Y:S01]  /*58f0*/  @P0 STG.E.U16 desc[UR12][R4.64+0x42], R75 ;  /* 0x0000424b04000986 */ /* 0x000fe2000c10150c */
[----:B------:R-:W-:-:S13]  /*5900*/  ISETP.GT.AND P0, PT, R16, RZ, P5 ;  /* 0x000000ff1000720c */ /* 0x000fda0002f04270 */
[----:B------:R-:W-:Y:S01]  /*5910*/  @P0 STG.E.U16 desc[UR12][R2.64+0x50], R76 ;  /* 0x0000504c02000986 */ /* 0x000fe2000c10150c */
[----:B------:R-:W-:-:S04]  /*5920*/  ISETP.GT.AND P0, PT, R15, 0x29, PT ;  /* 0x000000290f00780c */ /* 0x000fc80003f04270 */
[----:B------:R-:W-:Y:S02]  /*5930*/  ISETP.GT.AND P1, PT, R16, RZ, P0 ;  /* 0x000000ff1000720c */ /* 0x000fe40000724270 */
[----:B------:R-:W-:-:S11]  /*5940*/  P2R R13, PR, RZ, 0x1 ;  /* 0x00000001ff0d7803 */ /* 0x000fd60000000000 */
[----:B------:R-:W-:Y:S01]  /*5950*/  @P1 STG.E.U16 desc[UR12][R2.64+0x52], R77 ;  /* 0x0000524d02001986 */ /* 0x000fe2000c10150c */
[----:B------:R-:W-:-:S13]  /*5960*/  ISETP.GT.AND P1, PT, R16, 0x8, P5 ;  /* 0x000000081000780c */ /* 0x000fda0002f24270 */
[----:B------:R-:W-:Y:S01]  /*5970*/  @P1 STG.E.U16 desc[UR12][R4.64+0x50], R78 ;  /* 0x0000504e04001986 */ /* 0x000fe2000c10150c */
[C---:B------:R-:W-:Y:S02]  /*5980*/  ISETP.GT.AND P1, PT, R16.reuse, 0x8, P0 ;  /* 0x000000081000780c */ /* 0x040fe40000724270 */
[----:B------:R-:W-:-:S11]  /*5990*/  ISETP.GT.AND P0, PT, R16, 0x8, P2 ;  /* 0x000000081000780c */ /* 0x000fd60001704270 */
[----:B------:R-:W-:Y:S01]  /*59a0*/  @P1 STG.E.U16 desc[UR12][R4.64+0x52], R79 ;  /* 0x0000524f04001986 */ /* 0x000fe2000c10150c */
[----:B------:R-:W-:-:S13]  /*59b0*/  ISETP.GT.AND P1, PT, R16, RZ, P4 ;  /* 0x000000ff1000720c */ /* 0x000fda0002724270 */
[----:B------:R-:W-:Y:S01]  /*59c0*/  @P1 STG.E.U16 desc[UR12][R2.64+0x60], R80 ;  /* 0x0000605002001986 */ /* 0x000fe2000c10150c */
[----:B------:R-:W-:-:S13]  /*59d0*/  ISETP.GT.AND P1, PT, R16, RZ, P3 ;  /* 0x000000ff1000720c */ /* 0x000fda0001f24270 */
[----:B------:R-:W-:Y:S01]  /*59e0*/  @P1 STG.E.U16 desc[UR12][R2.64+0x62], R81 ;  /* 0x0000625102001986 */ /* 0x000fe2000c10150c */
[----:B------:R-:W-:-:S13]  /*59f0*/  ISETP.GT.AND P1, PT, R16, 0x8, P4 ;  /* 0x000000081000780c */ /* 0x000fda0002724270 */
[----:B------:R-:W-:Y:S01]  /*5a00*/  @P1 STG.E.U16 desc[UR12][R4.64+0x60], R82 ;  /* 0x0000605204001986 */ /* 0x000fe2000c10150c */
[----:B------:R-:W-:-:S13]  /*5a10*/  ISETP.GT.AND P1, PT, R16, 0x8, P3 ;  /* 0x000000081000780c */ /* 0x000fda0001f24270 */
[----:B------:R-:W-:Y:S01]  /*5a20*/  @P1 STG.E.U16 desc[UR12][R4.64+0x62], R83 ;  /* 0x0000625304001986 */ /* 0x000fe2000c10150c */
[----:B------:R-:W-:-:S05]  /*5a30*/  IADD3 R10, P1, R17, R4, RZ ;  /* 0x00000004110a7210 */ /* 0x000fca0007f3e0ff */
[----:B------:R-:W-:Y:S01]  /*5a40*/  IMAD.X R11, R9, 0x1, R5, P1 ;  /* 0x00000001090b7824 */ /* 0x000fe200008e0605 */
[----:B------:R-:W-:-:S13]  /*5a50*/  ISETP.GT.AND P1, PT, R16, RZ, P2 ;  /* 0x000000ff1000720c */ /* 0x000fda0001724270 */
[----:B------:R-:W-:Y:S01]  /*5a60*/  @P1 STG.E.U16 desc[UR12][R2.64+0x70], R84 ;  /* 0x0000705402001986 */ /* 0x000fe2000c10150c */
[----:B------:R-:W-:-:S05]  /*5a70*/  IADD3 R8, P1, R17, R2, RZ ;  /* 0x0000000211087210 */ /* 0x000fca0007f3e0ff */
[----:B------:R-:W-:Y:S01]  /*5a80*/  IMAD.X R9, R9, 0x1, R3, P1 ;  /* 0x0000000109097824 */ /* 0x000fe200008e0603 */
[----:B------:R-:W-:-:S04]  /*5a90*/  ISETP.GT.AND P1, PT, R15, 0x39, PT ;  /* 0x000000390f00780c */ /* 0x000fc80003f24270 */
[----:B------:R-:W-:-:S13]  /*5aa0*/  ISETP.GT.AND P5, PT, R16, RZ, P1 ;  /* 0x000000ff1000720c */ /* 0x000fda0000fa4270 */
[----:B------:R0:W-:Y:S01]  /*5ab0*/  @P5 STG.E.U16 desc[UR12][R2.64+0x72], R85 ;  /* 0x0000725502005986 */ /* 0x0001e2000c10150c */
[----:B------:R-:W-:-:S03]  /*5ac0*/  ISETP.GT.AND P5, PT, R15, RZ, PT ;  /* 0x000000ff0f00720c */ /* 0x000fc60003fa4270 */
[----:B------:R-:W-:Y:S01]  /*5ad0*/  @P0 STG.E.U16 desc[UR12][R4.64+0x70], R86 ;  /* 0x0000705604000986 */ /* 0x000fe2000c10150c */
[----:B------:R-:W-:-:S13]  /*5ae0*/  ISETP.GT.AND P0, PT, R16, 0x8, P1 ;  /* 0x000000081000780c */ /* 0x000fda0000f04270 */
[----:B------:R-:W-:Y:S01]  /*5af0*/  @P0 STG.E.U16 desc[UR12][R4.64+0x72], R87 ;  /* 0x0000725704000986 */ /* 0x000fe2000c10150c */
[C---:B------:R-:W-:Y:S02]  /*5b00*/  ISETP.GT.AND P0, PT, R16.reuse, 0x40, P5 ;  /* 0x000000401000780c */ /* 0x040fe40002f04270 */
[----:B------:R-:W-:-:S11]  /*5b10*/  ISETP.GT.AND P5, PT, R16, 0x48, P5 ;  /* 0x000000481000780c */ /* 0x000fd60002fa4270 */
[----:B------:R-:W-:Y:S01]  /*5b20*/  @P0 STG.E.U16 desc[UR12][R8.64], R24 ;  /* 0x0000001808000986 */ /* 0x000fe2000c10150c */
[C---:B------:R-:W-:Y:S02]  /*5b30*/  ISETP.GT.AND P0, PT, R16.reuse, 0x40, P6 ;  /* 0x000000401000780c */ /* 0x040fe40003704270 */
[----:B------:R-:W-:-:S11]  /*5b40*/  ISETP.GT.AND P6, PT, R16, 0x48, P6 ;  /* 0x000000481000780c */ /* 0x000fd600037c4270 */
[----:B0-----:R-:W-:Y:S02]  /*5b50*/  @P0 IMAD.MOV.U32 R2, RZ, RZ, R8 ;  /* 0x000000ffff020224 */ /* 0x001fe400078e0008 */
[----:B------:R-:W-:-:S05]  /*5b60*/  @P0 IMAD.MOV.U32 R3, RZ, RZ, R9 ;  /* 0x000000ffff030224 */ /* 0x000fca00078e0009 */
[----:B------:R0:W-:Y:S01]  /*5b70*/  @P0 STG.E.U16 desc[UR12][R2.64+0x2], R25 ;  /* 0x0000021902000986 */ /* 0x0001e2000c10150c */
[----:B------:R-:W-:-:S03]  /*5b80*/  ISETP.NE.AND P0, PT, R13, RZ, PT ;  /* 0x000000ff0d00720c */ /* 0x000fc60003f05270 */
[----:B------:R-:W-:Y:S01]  /*5b90*/  @P5 STG.E.U16 desc[UR12][R10.64], R26 ;  /* 0x0000001a0a005986 */ /* 0x000fe2000c10150c */
[----:B------:R-:W-:-:S03]  /*5ba0*/  ISETP.NE.AND P5, PT, R12, RZ, PT ;  /* 0x000000ff0c00720c */ /* 0x000fc60003fa5270 */
[----:B------:R-:W-:Y:S01]  /*5bb0*/  @P6 STG.E.U16 desc[UR12][R10.64+0x2], R27 ;  /* 0x0000021b0a006986 */ /* 0x000fe2000c10150c */
[----:B------:R-:W-:-:S04]  /*5bc0*/  ISETP.GT.AND P6, PT, R15, 0x8, PT ;  /* 0x000000080f00780c */ /* 0x000fc80003fc4270 */
[----:B------:R-:W-:-:S13]  /*5bd0*/  ISETP.GT.AND P6, PT, R16, 0x40, P6 ;  /* 0x000000401000780c */ /* 0x000fda00037c4270 */
[----:B0-----:R-:W-:Y:S02]  /*5be0*/  @P6 IMAD.MOV.U32 R2, RZ, RZ, R8 ;  /* 0x000000ffff026224 */ /* 0x001fe400078e0008 */
[----:B------:R-:W-:-:S05]  /*5bf0*/  @P6 IMAD.MOV.U32 R3, RZ, RZ, R9 ;  /* 0x000000ffff036224 */ /* 0x000fca00078e0009 */
[----:B------:R0:W-:Y:S01]  /*5c00*/  @P6 STG.E.U16 desc[UR12][R2.64+0x10], R28 ;  /* 0x0000101c02006986 */ /* 0x0001e2000c10150c */
[----:B------:R-:W-:-:S04]  /*5c10*/  ISETP.GT.AND P6, PT, R15, 0x9, PT ;  /* 0x000000090f00780c */ /* 0x000fc80003fc4270 */
[----:B------:R-:W-:-:S13]  /*5c20*/  ISETP.GT.AND P6, PT, R16, 0x40, P6 ;  /* 0x000000401000780c */ /* 0x000fda00037c4270 */
[----:B0-----:R-:W-:Y:S02]  /*5c30*/  @P6 IMAD.MOV.U32 R2, RZ, RZ, R8 ;  /* 0x000000ffff026224 */ /* 0x001fe400078e0008 */
[----:B------:R-:W-:-:S05]  /*5c40*/  @P6 IMAD.MOV.U32 R3, RZ, RZ, R9 ;  /* 0x000000ffff036224 */ /* 0x000fca00078e0009 */
[----:B------:R0:W-:Y:S01]  /*5c50*/  @P6 STG.E.U16 desc[UR12][R2.64+0x12], R29 ;  /* 0x0000121d02006986 */ /* 0x0001e2000c10150c */
[----:B------:R-:W-:-:S04]  /*5c60*/  ISETP.GT.AND P6, PT, R15, 0x8, PT ;  /* 0x000000080f00780c */ /* 0x000fc80003fc4270 */
[----:B------:R-:W-:-:S13]  /*5c70*/  ISETP.GT.AND P6, PT, R16, 0x48, P6 ;  /* 0x000000481000780c */ /* 0x000fda00037c4270 */
        /* <DEDUP_REMOVED lines=66> */
[C---:B------:R-:W-:Y:S02]  /*60a0*/  ISETP.GT.AND P6, PT, R16.reuse, 0x40, P5 ;  /* 0x000000401000780c */ /* 0x040fe40002fc4270 */
[----:B------:R-:W-:-:S11]  /*60b0*/  ISETP.GT.AND P5, PT, R16, 0x48, P5 ;  /* 0x000000481000780c */ /* 0x000fd60002fa4270 */
        /* <DEDUP_REMOVED lines=9> */
[----:B------:R-:W-:Y:S01]  /*6150*/  ISETP.GT.AND P4, PT, R16, 0x48, P4 ;  /* 0x000000481000780c */ /* 0x000fe20002784270 */
        /* <DEDUP_REMOVED lines=17> */
[----:B------:R0:W-:Y:S02]  /*6270*/  @P0 STG.E.U16 desc[UR12][R2.64+0x62], R49 ;  /* 0x0000623102000986 */ /* 0x0001e4000c10150c */
        /* <DEDUP_REMOVED lines=8> */
[----:B------:R0:W-:Y:S04]  /*6300*/  @P6 STG.E.U16 desc[UR12][R2.64+0x70], R52 ;  /* 0x0000703402006986 */ /* 0x0001e8000c10150c */
[----:B------:R1:W-:Y:S01]  /*6310*/  @P5 STG.E.U16 desc[UR12][R8.64+0x72], R53 ;  /* 0x0000723508005986 */ /* 0x0003e2000c10150c */
[----:B0-----:R-:W-:Y:S02]  /*6320*/  @P2 IMAD.MOV.U32 R2, RZ, RZ, R6 ;  /* 0x000000ffff022224 */ /* 0x001fe400078e0006 */
[----:B------:R-:W-:-:S05]  /*6330*/  @P2 IMAD.MOV.U32 R3, RZ, RZ, R7 ;  /* 0x000000ffff032224 */ /* 0x000fca00078e0007 */
[----:B------:R1:W-:Y:S01]  /*6340*/  @P2 STG.E.U16 desc[UR12][R2.64+0x70], R54 ;  /* 0x0000703602002986 */ /* 0x0003e2000c10150c */
[----:B------:R-:W-:Y:S05]  /*6350*/  @!P1 EXIT ;  /* 0x000000000000994d */ /* 0x000fea0003800000 */
[----:B------:R-:W-:-:S05]  /*6360*/  F2FP.BF16.F32.PACK_AB R0, RZ, R0 ;  /* 0x00000000ff00723e */ /* 0x000fca00000010ff */
[----:B------:R-:W-:Y:S01]  /*6370*/  STG.E.U16 desc[UR12][R6.64+0x72], R0 ;  /* 0x0000720006007986 */ /* 0x000fe2000c10150c */
[----:B------:R-:W-:Y:S05]  /*6380*/  EXIT ;  /* 0x000000000000794d */ /* 0x000fea0003800000 */
.L_x_14:
[----:B------:R-:W-:-:S13]  /*6390*/  ISETP.NE.AND P0, PT, R8, RZ, PT ;  /* 0x000000ff0800720c */ /* 0x000fda0003f05270 */
[----:B------:R-:W-:Y:S05]  /*63a0*/  @P0 EXIT ;  /* 0x000000000000094d */ /* 0x000fea0003800000 */
[----:B------:R-:W-:-:S13]  /*63b0*/  ELECT P0, URZ, PT ;  /* 0x00000000003f782f */ /* 0x000fda0003800000 */
[----:B------:R-:W-:Y:S05]  /*63c0*/  @!P0 BRA `(.L_x_151) ;  /* 0x0000000400c48947 */ /* 0x000fea0003800000 */
[----:B------:R-:W-:-:S13]  /*63d0*/  ISETP.GE.AND P0, PT, R5, 0x1, PT ;  /* 0x000000010500780c */ /* 0x000fda0003f06270 */
[----:B------:R-:W-:Y:S05]  /*63e0*/  @!P0 BRA `(.L_x_151) ;  /* 0x0000000400bc8947 */ /* 0x000fea0003800000 */
[----:B----45:R-:W0:Y:S01]  /*63f0*/  S2R R14, SR_CgaCtaId ;  /* 0x00000000000e7919 */ /* 0x030e220000008800 */
[----:B------:R-:W-:Y:S01]  /*6400*/  IMAD.SHL.U32 R20, R11, 0x80, RZ ;  /* 0x000000800b147824 */ /* 0x000fe200078e00ff */
[----:B------:R-:W-:Y:S01]  /*6410*/  ULDC UR4, c[0x0][0x384] ;  /* 0x0000e10000047ab9 */ /* 0x000fe20000000800 */
[----:B------:R-:W-:Y:S01]  /*6420*/  IMAD R0, R16, R17, RZ ;  /* 0x0000001110007224 */ /* 0x000fe200078e02ff */
[----:B------:R-:W-:Y:S01]  /*6430*/  LOP3.LUT P0, RZ, R10, 0x1f, RZ, 0xc0, !PT ;  /* 0x0000001f0aff7812 */ /* 0x000fe2000780c0ff */
[----:B------:R-:W-:Y:S01]  /*6440*/  IMAD.HI.U32 R4, R20, UR4, RZ ;  /* 0x0000000414047c27 */ /* 0x000fe2000f8e00ff */
[----:B------:R-:W-:Y:S01]  /*6450*/  ULDC UR5, c[0x0][0x388] ;  /* 0x0000e20000057ab9 */ /* 0x000fe20000000800 */
[C---:B------:R-:W-:Y:S02]  /*6460*/  ISETP.NE.AND P1, PT, R13.reuse, RZ, PT ;  /* 0x000000ff0d00720c */ /* 0x040fe40003f25270 */
[----:B------:R-:W-:Y:S01]  /*6470*/  CS2R R10, SRZ ;  /* 0x00000000000a7805 */ /* 0x000fe2000001ff00 */
[----:B------:R-:W-:Y:S01]  /*6480*/  IMAD.SHL.U32 R21, R12, 0x40, RZ ;  /* 0x000000400c157824 */ /* 0x000fe200078e00ff */
[----:B------:R-:W-:Y:S01]  /*6490*/  ISETP.NE.OR P0, PT, R13, RZ, !P0 ;  /* 0x000000ff0d00720c */ /* 0x000fe20004705670 */
[----:B------:R-:W-:Y:S01]  /*64a0*/  IMAD R8, R7, R0, 0x1 ;  /* 0x0000000107087424 */ /* 0x000fe200078e0200 */
[----:B------:R-:W-:Y:S01]  /*64b0*/  LOP3.LUT R23, R3, 0x2, RZ, 0xfc, !PT ;  /* 0x0000000203177812 */ /* 0x000fe200078efcff */
[----:B------:R-:W-:Y:S01]  /*64c0*/  IMAD.MOV.U32 R6, RZ, RZ, 0x1 ;  /* 0x00000001ff067424 */ /* 0x000fe200078e00ff */
[----:B------:R-:W-:Y:S01]  /*64d0*/  SHF.R.U32.HI R4, RZ, UR5, R4 ;  /* 0x00000005ff047c19 */ /* 0x000fe20008011604 */
[----:B------:R-:W-:-:S02]  /*64e0*/  IMAD.MOV.U32 R9, RZ, RZ, RZ ;  /* 0x000000ffff097224 */ /* 0x000fc400078e00ff */
[----:B------:R-:W-:Y:S02]  /*64f0*/  IMAD.MOV.U32 R12, RZ, RZ, RZ ;  /* 0x000000ffff0c7224 */ /* 0x000fe400078e00ff */
[C---:B0-----:R-:W-:Y:S02]  /*6500*/  IMAD.SHL.U32 R2, R14.reuse, 0x800, RZ ;  /* 0x000008000e027824 */ /* 0x041fe400078e00ff */
[----:B------:R-:W-:-:S03]  /*6510*/  IMAD.SHL.U32 R0, R14, 0x20, RZ ;  /* 0x000000200e007824 */ /* 0x000fc600078e00ff */
[----:B------:R-:W-:-:S07]  /*6520*/  LOP3.LUT R2, R2, 0x800, RZ, 0xc0, !PT ;  /* 0x0000080002027812 */ /* 0x000fce00078ec0ff */
.L_x_155:
[----:B------:R-:W0:Y:S01]  /*6530*/  S2R R14, SR_CgaCtaId ;  /* 0x00000000000e7919 */ /* 0x000e220000008800 */
[----:B------:R-:W-:-:S04]  /*6540*/  MOV R13, 0x400 ;  /* 0x00000400000d7802 */ /* 0x000fc80000000f00 */
[----:B0-----:R-:W-:Y:S02]  /*6550*/  LEA R22, R14, R13, 0x18 ;  /* 0x0000000d0e167211 */ /* 0x001fe400078ec0ff */
[----:B------:R-:W-:-:S03]  /*6560*/  SHF.L.U32 R13, R6, 0x1f, RZ ;  /* 0x0000001f060d7819 */ /* 0x000fc600000006ff */
[----:B------:R-:W-:-:S07]  /*6570*/  IMAD R14, R9, 0x8, R22 ;  /* 0x00000008090e7824 */ /* 0x000fce00078e0216 */
.L_x_152:
[----:B0-----:R0:W1:Y:S02]  /*6580*/  SYNCS.PHASECHK.TRANS64.TRYWAIT P2, [R14+URZ+0x36048], R13 ;  /* 0x0360480d0e0075a7 */ /* 0x001064000804017f */
[----:B-1----:R-:W-:Y:S05]  /*6590*/  @!P2 NANOSLEEP.SYNCS 0x989680 ;  /* 0x009896800000a95d */ /* 0x002fea0003900000 */
[----:B------:R-:W1:Y:S02]  /*65a0*/  @!P2 SYNCS.PHASECHK.TRANS64 P2, [R14+URZ+0x36048], R13 ;  /* 0x0360480d0e00a5a7 */ /* 0x000e64000804007f */
[----:B-1----:R-:W-:Y:S05]  /*65b0*/  @!P2 BRA `(.L_x_152) ;  /* 0xfffffffc00f0a947 */ /* 0x002fea000383ffff */
[----:B0-----:R-:W0:Y:S02]  /*65c0*/  @!P1 LDC R13, c[0x0][0x500] ;  /* 0x00014000ff0d9b82 */ /* 0x001e240000000800 */
[----:B0-----:R0:W-:Y:S02]  /*65d0*/  @!P1 SYNCS.ARRIVE.TRANS64 RZ, [R14+URZ+0x36000], R13 ;  /* 0x0360000d0eff99a7 */ /* 0x0011e4000800003f */
[----:B0-----:R-:W-:-:S04]  /*65e0*/  PRMT R13, R23, 0x9910, RZ ;  /* 0x00009910170d7816 */ /* 0x001fc800000000ff */
[----:B------:R-:W-:-:S13]  /*65f0*/  ISETP.NE.AND P2, PT, R13, 0x2, PT ;  /* 0x000000020d00780c */ /* 0x000fda0003f45270 */
[----:B------:R-:W-:Y:S05]  /*6600*/  @P2 BRA `(.L_x_153) ;  /* 0x0000000000042947 */ /* 0x000fea0003800000 */
[----:B------:R-:W-:Y:S01]  /*6610*/  BPT.TRAP 0x1 ;  /* 0x000000040000795c */ /* 0x000fe20000300000 */
.L_x_153:
[----:B------:R-:W-:Y:S05]  /*6620*/  @P0 BRA `(.L_x_154) ;  /* 0x0000000000040947 */ /* 0x000fea0003800000 */
[----:B------:R-:W-:Y:S01]  /*6630*/  BPT.TRAP 0x1 ;  /* 0x000000040000795c */ /* 0x000fe20000300000 */
.L_x_154:
[----:B---3--:R-:W0:Y:S01]  /*6640*/  LDC R15, c[0x0][0x380] ;  /* 0x0000e000ff0f7b82 */ /* 0x008e220000000800 */
[----:B------:R-:W-:Y:S01]  /*6650*/  R2UR UR4, R4 ;  /* 0x00000000040472ca */ /* 0x000fe200000e0000 */
[----:B------:R-:W-:Y:S01]  /*6660*/  IMAD R13, R9, 0x1000, R2 ;  /* 0x00001000090d7824 */ /* 0x000fe200078e0202 */
[----:B------:R-:W-:Y:S01]  /*6670*/  R2UR UR8, R20 ;  /* 0x00000000140872ca */ /* 0x000fe200000e0000 */
[----:B------:R-:W-:Y:S01]  /*6680*/  ULDC UR20, c[0x0][0x38c] ;  /* 0x0000e30000147ab9 */ /* 0x000fe20000000800 */
[----:B------:R-:W-:Y:S01]  /*6690*/  R2UR UR17, R14 ;  /* 0x000000000e1172ca */ /* 0x000fe200000e0000 */
[----:B------:R-:W-:Y:S01]  /*66a0*/  IMAD R13, R13, 0x2, R22 ;  /* 0x000000020d0d7824 */ /* 0x000fe200078e0216 */
[----:B------:R-:W-:Y:S01]  /*66b0*/  UISETP.NE.AND UP0, UPT, UR20, 0x1, UPT ;  /* 0x000000011400788c */ /* 0x000fe2000bf05270 */
[----:B------:R-:W1:Y:S01]  /*66c0*/  LDC.64 R16, c[0x0][0x3b8] ;  /* 0x0000ee00ff107b82 */ /* 0x000e620000000a00 */
[C---:B------:R-:W-:Y:S01]  /*66d0*/  R2UR UR18, R12.reuse ;  /* 0x000000000c1272ca */ /* 0x040fe200000e0000 */
[----:B------:R-:W-:Y:S01]  /*66e0*/  VIADD R12, R12, 0x1 ;  /* 0x000000010c0c7836 */ /* 0x000fe20000000000 */
[----:B------:R-:W-:Y:S01]  /*66f0*/  R2UR UR9, R13 ;  /* 0x000000000d0972ca */ /* 0x000fe200000e0000 */
[----:B------:R-:W-:Y:S01]  /*6700*/  VIADD R8, R8, 0xffffffff ;  /* 0xffffffff08087836 */ /* 0x000fe20000000000 */
[----:B------:R-:W-:Y:S01]  /*6710*/  R2UR UR5, R22 ;  /* 0x00000000160572ca */ /* 0x000fe200000e0000 */
[----:B------:R-:W-:Y:S01]  /*6720*/  ULDC.64 UR26, c[0x0][0x198] ;  /* 0x00006600001a7ab9 */ /* 0x000fe20000000a00 */
[----:B------:R-:W-:Y:S01]  /*6730*/  R2UR UR16, R9 ;  /* 0x00000000091072ca */ /* 0x000fe200000e0000 */
[----:B------:R-:W1:Y:S01]  /*6740*/  LDC.64 R18, c[0x0][0x3d8] ;  /* 0x0000f600ff127b82 */ /* 0x000e620000000a00 */
[----:B------:R-:W-:Y:S01]  /*6750*/  R2UR UR12, R11 ;  /* 0x000000000b0c72ca */ /* 0x000fe200000e0000 */
[----:B------:R-:W-:Y:S01]  /*6760*/  @UP0 ULDC.64 UR10, c[0x0][0x390] ;  /* 0x0000e400000a0ab9 */ /* 0x000fe20000000a00 */
[----:B------:R-:W-:Y:S01]  /*6770*/  R2UR UR13, R10 ;  /* 0x000000000a0d72ca */ /* 0x000fe200000e0000 */
[----:B------:R-:W-:Y:S01]  /*6780*/  ULDC.64 UR14, c[0x0][0x3b0] ;  /* 0x0000ec00000e7ab9 */ /* 0x000fe20000000a00 */
[----:B------:R-:W-:Y:S01]  /*6790*/  ULDC.64 UR22, c[0x0][0x3d0] ;  /* 0x0000f40000167ab9 */ /* 0x000fe20000000a00 */
[----:B------:R-:W-:Y:S01]  /*67a0*/  USHF.L.U32 UR18, UR18, 0x6, URZ ;  /* 0x0000000612127899 */ /* 0x000fe2000800063f */
[----:B------:R-:W-:Y:S01]  /*67b0*/  ISETP.GT.AND P5, PT, R8, 0x1, PT ;  /* 0x000000010800780c */ /* 0x000fe20003fa4270 */
[----:B------:R-:W-:Y:S01]  /*67c0*/  VIADD R9, R9, 0x1 ;  /* 0x0000000109097836 */ /* 0x000fe20000000000 */
[----:B0-----:R-:W-:Y:S01]  /*67d0*/  ISETP.NE.AND P2, PT, R15, 0x1, PT ;  /* 0x000000010f00780c */ /* 0x001fe20003f45270 */
[----:B------:R-:W-:-:S02]  /*67e0*/  UIADD3 UR17, UR17, 0x36000, URZ ;  /* 0x0003600011117890 */ /* 0x000fc4000fffe03f */
[----:B------:R-:W-:Y:S01]  /*67f0*/  ULEA UR16, UR16, UR5, 0xe ;  /* 0x0000000510107291 */ /* 0x000fe2000f8e703f */
[C---:B------:R-:W-:Y:S01]  /*6800*/  ISETP.NE.AND P4, PT, R9.reuse, 0x9, PT ;  /* 0x000000090900780c */ /* 0x040fe20003f85270 */
[----:B------:R-:W-:Y:S01]  /*6810*/  UMOV UR28, 0x30000 ;  /* 0x00030000001c7882 */ /* 0x000fe20000000000 */
[----:B------:R-:W-:Y:S01]  /*6820*/  UMOV UR24, 0x0 ;  /* 0x0000000000187882 */ /* 0x000fe20000000000 */
[----:B------:R-:W-:Y:S01]  /*6830*/  UMOV UR25, 0x10000000 ;  /* 0x1000000000197882 */ /* 0x000fe20000000000 */
[----:B------:R-:W-:-:S05]  /*6840*/  SEL R9, R9, RZ, P4 ;  /* 0x000000ff09097207 */ /* 0x000fca0002000000 */
[----:B------:R-:W-:Y:S01]  /*6850*/  @P2 IMAD.U32 R24, RZ, RZ, UR4 ;  /* 0x00000004ff182e24 */ /* 0x000fe2000f8e00ff */
[----:B------:R-:W-:Y:S01]  /*6860*/  UIADD3 UR4, UP1, UR26, 0xf0, URZ ;  /* 0x000000f01a047890 */ /* 0x000fe2000ff3e03f */
[----:B-1----:R-:W-:Y:S01]  /*6870*/  IMAD R13, R11, R16, R18 ;  /* 0x000000100b0d7224 */ /* 0x002fe200078e0212 */
[----:B------:R-:W-:Y:S01]  /*6880*/  UIADD3 UR26, UP2, UR26, 0x1f0, URZ ;  /* 0x000001f01a1a7890 */ /* 0x000fe2000ff5e03f */
[----:B------:R-:W-:Y:S01]  /*6890*/  IMAD R14, R10, R17, R19 ;  /* 0x000000110a0e7224 */ /* 0x000fe200078e0213 */
[----:B------:R-:W-:Y:S01]  /*68a0*/  @P2 R2UR UR8, R24 ;  /* 0x00000000180822ca */ /* 0x000fe200000e0000 */
[----:B------:R-:W-:Y:S01]  /*68b0*/  UIADD3.X UR5, URZ, UR27, URZ, UP1, !UPT ;  /* 0x0000001b3f057290 */ /* 0x000fe20008ffe43f */
[C---:B------:R-:W-:Y:S01]  /*68c0*/  ISETP.NE.AND P2, PT, R12.reuse, R7, PT ;  /* 0x000000070c00720c */ /* 0x040fe20003f45270 */
[----:B------:R-:W-:Y:S01]  /*68d0*/  UIADD3.X UR27, URZ, UR27, URZ, UP2, !UPT ;  /* 0x0000001b3f1b7290 */ /* 0x000fe200097fe43f */
[----:B------:R-:W-:Y:S02]  /*68e0*/  PRMT R13, R13, 0x40, R14 ;  /* 0x000000400d0d7816 */ /* 0x000fe4000000000e */
[----:B------:R-:W-:-:S07]  /*68f0*/  SEL R12, R12, RZ, P2 ;  /* 0x000000ff0c0c7207 */ /* 0x000fce0001000000 */
[----:B------:R-:W-:Y:S02]  /*6900*/  UIADD3 UR6, -UR8, URZ, URZ ;  /* 0x0000003f08067290 */ /* 0x000fe4000fffe13f */
[----:B------:R-:W-:-:S04]  /*6910*/  UMOV UR21, UR8 ;  /* 0x0000000800157c82 */ /* 0x000fc80008000000 */
[----:B------:R-:W-:Y:S01]  /*6920*/  IMAD R14, R15, UR6, R20 ;  /* 0x000000060f0e7c24 */ /* 0x000fe2000f8e0214 */
[----:B------:R-:W-:Y:S01]  /*6930*/  UIMAD.WIDE.U32 UR6, UR8, UR10, URZ ;  /* 0x0000000a080672a5 */ /* 0x000fe2000f8e003f */
[----:B------:R-:W0:Y:S01]  /*6940*/  LDC R15, c[0x0][0x3c8] ;  /* 0x0000f200ff0f7b82 */ /* 0x000e220000000800 */
[----:B------:R-:W-:Y:S02]  /*6950*/  R2UR UR10, R21 ;  /* 0x00000000150a72ca */ /* 0x000fe400000e0000 */
[----:B------:R-:W-:Y:S01]  /*6960*/  @UP0 USHF.R.U32.HI UR21, URZ, UR11, UR7 ;  /* 0x0000000b3f150299 */ /* 0x000fe20008011607 */
[----:B------:R-:W-:Y:S01]  /*6970*/  R2UR UR19, R14 ;  /* 0x000000000e1372ca */ /* 0x000fe200000e0000 */
[----:B------:R-:W-:Y:S01]  /*6980*/  VIADD R14, R11, 0x1 ;  /* 0x000000010b0e7836 */ /* 0x000fe20000000000 */
[----:B------:R-:W-:Y:S01]  /*6990*/  R2UR UR7, R13 ;  /* 0x000000000d0772ca */ /* 0x000fe200000e0000 */
[----:B------:R-:W-:Y:S01]  /*69a0*/  @P2 IMAD.MOV R14, RZ, RZ, R11 ;  /* 0x000000ffff0e2224 */ /* 0x000fe200078e020b */
[----:B------:R-:W-:Y:S01]  /*69b0*/  R2UR UR11, R0 ;  /* 0x00000000000b72ca */ /* 0x000fe200000e0000 */
[----:B------:R-:W-:Y:S01]  /*69c0*/  UIADD3 UR6, -UR21, URZ, URZ ;  /* 0x0000003f15067290 */ /* 0x000fe2000fffe13f */
[----:B------:R-:W-:Y:S01]  /*69d0*/  SEL R11, RZ, 0x1, P4 ;  /* 0x00000001ff0b7807 */ /* 0x000fe20002000000 */
[----:B------:R-:W-:-:S02]  /*69e0*/  VIADD R13, R10, 0x1 ;  /* 0x000000010a0d7836 */ /* 0x000fc40000000000 */
[----:B------:R-:W-:Y:S01]  /*69f0*/  UIMAD UR20, UR20, UR6, UR8 ;  /* 0x00000006141472a4 */ /* 0x000fe2000f8e0208 */
[----:B------:R-:W-:Y:S01]  /*6a00*/  LOP3.LUT R6, R6, R11, RZ, 0x3c, !PT ;  /* 0x0000000b06067212 */ /* 0x000fe200078e3cff */
[----:B------:R-:W-:Y:S02]  /*6a10*/  UIADD3 UR8, UR9, 0x24000, URZ ;  /* 0x0002400009087890 */ /* 0x000fe4000fffe03f */
[----:B------:R-:W-:Y:S02]  /*6a20*/  UIMAD UR19, UR19, UR14, UR22 ;  /* 0x0000000e131372a4 */ /* 0x000fe4000f8e0216 */
[----:B------:R-:W-:Y:S02]  /*6a30*/  UIMAD UR20, UR20, UR15, UR23 ;  /* 0x0000000f141472a4 */ /* 0x000fe4000f8e0217 */
[----:B------:R-:W-:Y:S02]  /*6a40*/  UPRMT UR6, UR7, 0x5410, URZ ;  /* 0x0000541007067896 */ /* 0x000fe4000800003f */
[----:B------:R-:W-:Y:S01]  /*6a50*/  ULOP3.LUT UR11, UR18, 0x20, UR11, 0xf8, !UPT ;  /* 0x00000020120b7892 */ /* 0x000fe2000f8ef80b */
[----:B0-----:R-:W-:Y:S01]  /*6a60*/  ISETP.NE.AND P3, PT, R14, R15, PT ;  /* 0x0000000f0e00720c */ /* 0x001fe20003f65270 */
[----:B------:R-:W-:-:S03]  /*6a70*/  UMOV UR9, UR17 ;  /* 0x0000001100097c82 */ /* 0x000fc60008000000 */
[----:B------:R-:W-:Y:S02]  /*6a80*/  SEL R11, R14, RZ, P3 ;  /* 0x000000ff0e0b7207 */ /* 0x000fe40001800000 */
[----:B------:R0:W-:Y:S07]  /*6a90*/  UTMALDG.4D.IM2COL [UR16], [UR4], UR6 ;  /* 0x00000010040073b4 */ /* 0x0001ee0008058006 */
[----:B------:R-:W-:Y:S01]  /*6aa0*/  @P3 IMAD.MOV R13, RZ, RZ, R10 ;  /* 0x000000ffff0d3224 */ /* 0x000fe200078e020a */
[----:B------:R0:W-:Y:S03]  /*6ab0*/  UTMALDG.4D.MULTICAST [UR8], [UR26], UR28, desc[UR24] ;  /* 0x000018081a0073b4 */ /* 0x0001e6000801981c */
[----:B------:R-:W-:Y:S01]  /*6ac0*/  IMAD.MOV.U32 R10, RZ, RZ, R13 ;  /* 0x000000ffff0a7224 */ /* 0x000fe200078e000d */
[----:B0-----:R-:W-:Y:S06]  /*6ad0*/  @P5 BRA `(.L_x_155) ;  /* 0xfffffff800945947 */ /* 0x001fec000383ffff */
.L_x_151:
[----:B------:R-:W-:Y:S01]  /*6ae0*/  ISETP.GE.U32.AND P2, PT, R5, 0x9, PT ;  /* 0x000000090500780c */ /* 0x000fe20003f46070 */
[----:B------:R-:W-:Y:S05]  /*6af0*/  WARPSYNC.ALL ;  /* 0x0000000000007948 */ /* 0x000fea0003800000 */
[----:B------:R-:W-:-:S07]  /*6b00*/  ELECT P1, URZ, PT ;  /* 0x00000000003f782f */ /* 0x000fce0003820000 */
[----:B------:R-:W-:-:S05]  /*6b10*/  @P2 IMAD.WIDE.U32 R6, R5, 0x38e38e39, RZ ;  /* 0x38e38e3905062825 */ /* 0x000fca00078e00ff */
[----:B-----5:R-:W-:-:S04]  /*6b20*/  @P2 SHF.R.U32.HI R0, RZ, 0x1, R7 ;  /* 0x00000001ff002819 */ /* 0x020fc80000011607 */
[----:B------:R-:W-:-:S04]  /*6b30*/  @P2 LOP3.LUT R0, R0, 0x1, RZ, 0xc0, !PT ;  /* 0x0000000100002812 */ /* 0x000fc800078ec0ff */
[----:B------:R-:W-:Y:S01]  /*6b40*/  @P2 ISETP.NE.U32.AND P0, PT, R0, 0x1, PT ;  /* 0x000000010000280c */ /* 0x000fe20003f05070 */
[----:B------:R-:W-:-:S12]  /*6b50*/  @!P1 EXIT ;  /* 0x000000000000994d */ /* 0x000fd80003800000 */
[----:B------:R-:W-:Y:S01]  /*6b60*/  LOP3.LUT R3, R3, 0x2, RZ, 0xfc, !PT ;  /* 0x0000000203037812 */ /* 0x000fe200078efcff */
[----:B------:R-:W-:Y:S01]  /*6b70*/  IMAD.MOV.U32 R0, RZ, RZ, 0x1 ;  /* 0x00000001ff007424 */ /* 0x000fe200078e00ff */
[----:B------:R-:W-:Y:S02]  /*6b80*/  @P2 ISETP.NE.U32.AND.EX P0, PT, RZ, RZ, PT, P0 ;  /* 0x000000ffff00220c */ /* 0x000fe40003f05100 */
[----:B------:R-:W-:Y:S02]  /*6b90*/  ISETP.NE.AND P1, PT, R3, 0x3, PT ;  /* 0x000000030300780c */ /* 0x000fe40003f25270 */
[----:B------:R-:W-:-:S11]  /*6ba0*/  @P2 SEL R0, RZ, 0x1, !P0 ;  /* 0x00000001ff002807 */ /* 0x000fd60004000000 */
[----:B------:R-:W-:Y:S05]  /*6bb0*/  @!P1 BRA `(.L_x_156) ;  /* 0x0000000000049947 */ /* 0x000fea0003800000 */
[----:B------:R-:W-:Y:S01]  /*6bc0*/  BPT.TRAP 0x1 ;  /* 0x000000040000795c */ /* 0x000fe20000300000 */
.L_x_156:
[----:B------:R-:W0:Y:S01]  /*6bd0*/  S2R R7, SR_CgaCtaId ;  /* 0x0000000000077919 */ /* 0x000e220000008800 */
[----:B------:R-:W-:Y:S01]  /*6be0*/  IMAD.WIDE.U32 R2, R5, 0x38e38e39, RZ ;  /* 0x38e38e3905027825 */ /* 0x000fe200078e00ff */
[----:B------:R-:W-:-:S04]  /*6bf0*/  MOV R4, 0x400 ;  /* 0x0000040000047802 */ /* 0x000fc80000000f00 */
[----:B------:R-:W-:-:S05]  /*6c00*/  SHF.R.U32.HI R2, RZ, 0x1, R3 ;  /* 0x00000001ff027819 */ /* 0x000fca0000011603 */
[----:B------:R-:W-:Y:S01]  /*6c10*/  IMAD R5, R2, -0x9, R5 ;  /* 0xfffffff702057824 */ /* 0x000fe200078e0205 */
[----:B0-----:R-:W-:-:S05]  /*6c20*/  LEA R4, R7, R4, 0x18 ;  /* 0x0000000407047211 */ /* 0x001fca00078ec0ff */
[----:B------:R-:W-:Y:S01]  /*6c30*/  VIADD R2, R4, 0x36048 ;  /* 0x0003604804027836 */ /* 0x000fe20000000000 */
[----:B------:R-:W-:-:S03]  /*6c40*/  SHF.L.U32 R4, R0, 0x1f, RZ ;  /* 0x0000001f00047819 */ /* 0x000fc600000006ff */
[----:B------:R-:W-:-:S07]  /*6c50*/  IMAD R3, R5, 0x8, R2 ;  /* 0x0000000805037824 */ /* 0x000fce00078e0202 */
.L_x_157:
[----:B0-----:R0:W1:Y:S02]  /*6c60*/  SYNCS.PHASECHK.TRANS64.TRYWAIT P0, [R3+URZ], R4 ;  /* 0x00000004030075a7 */ /* 0x001064000800017f */
[----:B-1----:R-:W-:Y:S05]  /*6c70*/  @!P0 NANOSLEEP.SYNCS 0x989680 ;  /* 0x009896800000895d */ /* 0x002fea0003900000 */
[----:B------:R-:W1:Y:S02]  /*6c80*/  @!P0 SYNCS.PHASECHK.TRANS64 P0, [R3+URZ], R4 ;  /* 0x00000004030085a7 */ /* 0x000e64000800007f */
[----:B-1----:R-:W-:Y:S05]  /*6c90*/  @!P0 BRA `(.L_x_157) ;  /* 0xfffffffc00f08947 */ /* 0x002fea000383ffff */
[----:B------:R-:W-:-:S05]  /*6ca0*/  VIADD R5, R5, 0x1 ;  /* 0x0000000105057836 */ /* 0x000fca0000000000 */
[----:B------:R-:W-:-:S04]  /*6cb0*/  ISETP.NE.AND P0, PT, R5, 0x9, PT ;  /* 0x000000090500780c */ /* 0x000fc80003f05270 */
[----:B0-----:R-:W-:Y:S02]  /*6cc0*/  SEL R3, RZ, 0x1, P0 ;  /* 0x00000001ff037807 */ /* 0x001fe40000000000 */
[----:B------:R-:W-:Y:S02]  /*6cd0*/  SEL R5, R5, RZ, P0 ;  /* 0x000000ff05057207 */ /* 0x000fe40000000000 */
[----:B------:R-:W-:-:S03]  /*6ce0*/  LOP3.LUT R7, R0, R3, RZ, 0x3c, !PT ;  /* 0x0000000300077212 */ /* 0x000fc600078e3cff */
[----:B------:R-:W-:Y:S01]  /*6cf0*/  IMAD R0, R5, 0x8, R2 ;  /* 0x0000000805007824 */ /* 0x000fe200078e0202 */
[----:B------:R-:W-:-:S07]  /*6d00*/  SHF.L.U32 R3, R7, 0x1f, RZ ;  /* 0x0000001f07037819 */ /* 0x000fce00000006ff */
.L_x_158:
        /* <DEDUP_REMOVED lines=11> */
.L_x_159:
        /* <DEDUP_REMOVED lines=11> */
.L_x_160:
        /* <DEDUP_REMOVED lines=11> */
.L_x_161:
        /* <DEDUP_REMOVED lines=11> */
.L_x_162:
        /* <DEDUP_REMOVED lines=11> */
.L_x_163:
        /* <DEDUP_REMOVED lines=11> */
.L_x_164:
        /* <DEDUP_REMOVED lines=11> */
.L_x_165:
[----:B0-----:R0:W1:Y:S02]  /*71e0*/  SYNCS.PHASECHK.TRANS64.TRYWAIT P0, [R5+URZ], R0 ;  /* 0x00000000050075a7 */ /* 0x001064000800017f */
[----:B-1----:R-:W-:Y:S05]  /*71f0*/  @!P0 NANOSLEEP.SYNCS 0x989680 ;  /* 0x009896800000895d */ /* 0x002fea0003900000 */
[----:B------:R-:W1:Y:S02]  /*7200*/  @!P0 SYNCS.PHASECHK.TRANS64 P0, [R5+URZ], R0 ;  /* 0x00000000050085a7 */ /* 0x000e64000800007f */
[----:B-1----:R-:W-:Y:S05]  /*7210*/  @P0 EXIT ;  /* 0x000000000000094d */ /* 0x002fea0003800000 */
[----:B------:R-:W-:Y:S05]  /*7220*/  BRA `(.L_x_165) ;  /* 0xfffffffc00ec7947 */ /* 0x000fea000383ffff */
.L_x_166:
[----:B------:R-:W-:-:S00]  /*7230*/  BRA `(.L_x_166) ;  /* 0xfffffffc00fc7947 */ /* 0x000fc0000383ffff */
[----:B------:R-:W-:-:S00]  /*7240*/  NOP ;  /* 0x0000000000007918 */ /* 0x000fc00000000000 */
        /* <DEDUP_REMOVED lines=11> */
.L_x_167:


//--------------------- .nv.shared._ZN7cutlass13device_kernelINS_4conv6kernel13ConvUniversalINS1_16ConvProblemShapeILNS1_8OperatorE1ELi2EEENS1_10collective14CollectiveConvINS1_46MainloopSm90TmaGmmaWarpSpecializedImplicitGemmILS5_1ELi9ELi2EN4cute5tupleIJNSA_1CILi2EEENSC_ILi1EEESE_EEENS1_36KernelImplicitTmaWarpSpecializedSm90ELi1EEENSB_IJNSC_ILi128EEENSC_ILi64EEENSB_IJSJ_EEEEEENS_10bfloat16_tESM_NSA_8TiledMMAINSA_8MMA_AtomIJNSA_4SM904GMMA27MMA_64x64x16_F32BF16BF16_SSILNSQ_5MajorE0ELSS_1ELNSQ_7ScaleInE1ELST_1EEEEEENSA_6LayoutINSB_IJSE_SE_SE_EEENSB_IJNSC_ILi0EEESY_SY_EEEEENSB_IJNSA_10UnderscoreES11_S11_EEEEENS7_6detail26Sm90ImplicitGemmTileTraitsINSA_20SM90_TMA_LOAD_IM2COLENSA_14ComposedLayoutINSA_7SwizzleILi3ELi4ELi3EEENSA_18smem_ptr_flag_bitsILi16EEENSW_INSB_IJNSB_IJNSC_ILi8EEENSC_ILi16EEEEEENSB_IJSJ_SE_EEENSB_IJSE_NSC_ILi9EEEEEEEEENSB_IJNSB_IJSJ_NSC_ILi512EEEEEENSB_IJSE_SY_EEENSB_IJSY_NSC_ILi8192EEEEEEEEEEEEEvEENS15_INSA_23SM90_TMA_LOAD_MULTICASTENS17_IS19_S1B_NSW_INSB_IJS1F_NSB_IJS1C_S1C_EEES1H_EEENSB_IJS1L_S1K_NSB_IJSY_NSC_ILi4096EEEEEEEEEEEEEvEEEENS_8epilogue10collective6detail29Sm90TmaWarpSpecializedAdapterINS23_15DefaultEpilogueISM_NSB_IJNSB_IJlllEEESE_SY_EEES28_NS22_6thread17LinearCombinationISM_Li1EffLNS29_9ScaleType4KindE0ELNS_15FloatRoundStyleE2ESM_EENS_4gemm15EpilogueDefaultEEEEEvvEEEEvNT_6ParamsE --------------------------
	.section	.nv.shared._ZN7cutlass13device_kernelINS_4conv6kernel13ConvUniversalINS1_16ConvProblemShapeILNS1_8OperatorE1ELi2EEENS1_10collective14CollectiveConvINS1_46MainloopSm90TmaGmmaWarpSpecializedImplicitGemmILS5_1ELi9ELi2EN4cute5tupleIJNSA_1CILi2EEENSC_ILi1EEESE_EEENS1_36KernelImplicitTmaWarpSpecializedSm90ELi1EEENSB_IJNSC_ILi128EEENSC_ILi64EEENSB_IJSJ_EEEEEENS_10bfloat16_tESM_NSA_8TiledMMAINSA_8MMA_AtomIJNSA_4SM904GMMA27MMA_64x64x16_F32BF16BF16_SSILNSQ_5MajorE0ELSS_1ELNSQ_7ScaleInE1ELST_1EEEEEENSA_6LayoutINSB_IJSE_SE_SE_EEENSB_IJNSC_ILi0EEESY_SY_EEEEENSB_IJNSA_10UnderscoreES11_S11_EEEEENS7_6detail26Sm90ImplicitGemmTileTraitsINSA_20SM90_TMA_LOAD_IM2COLENSA_14ComposedLayoutINSA_7SwizzleILi3ELi4ELi3EEENSA_18smem_ptr_flag_bitsILi16EEENSW_INSB_IJNSB_IJNSC_ILi8EEENSC_ILi16EEEEEENSB_IJSJ_SE_EEENSB_IJSE_NSC_ILi9EEEEEEEEENSB_IJNSB_IJSJ_NSC_ILi512EEEEEENSB_IJSE_SY_EEENSB_IJSY_NSC_ILi8192EEEEEEEEEEEEEvEENS15_INSA_23SM90_TMA_LOAD_MULTICASTENS17_IS19_S1B_NSW_INSB_IJS1F_NSB_IJS1C_S1C_EEES1H_EEENSB_IJS1L_S1K_NSB_IJSY_NSC_ILi4096EEEEEEEEEEEEEvEEEENS_8epilogue10collective6detail29Sm90TmaWarpSpecializedAdapterINS23_15DefaultEpilogueISM_NSB_IJNSB_IJlllEEESE_SY_EEES28_NS22_6thread17LinearCombinationISM_Li1EffLNS29_9ScaleType4KindE0ELNS_15FloatRoundStyleE2ESM_EENS_4gemm15EpilogueDefaultEEEEEvvEEEEvNT_6ParamsE,"aw",@nobits
	.sectionflags	@""
	.align	16
	.zero		1024


//--------------------- .nv.shared.reserved.0     --------------------------
	.section	.nv.shared.reserved.0,"aw",@nobits
	.weak		__nv_reservedSMEM_offset_0_alias
	.size		__nv_reservedSMEM_offset_0_alias, 0, 0
	.other		__nv_reservedSMEM_offset_0_alias,@"STO_CUDA_RESERVED_SHARED STV_DEFAULT"
__nv_reservedSMEM_offset_0_alias:
	.zero		0


//--------------------- .nv.global                --------------------------
	.section	.nv.global,"aw",@nobits
.nv.global:
	.type		_ZN39_INTERNAL_f4dbd6eb_4_k_cu_749079ed_29214cute1_E,@object
	.size		_ZN39_INTERNAL_f4dbd6eb_4_k_cu_749079ed_29214cute1_E,(_ZN39_INTERNAL_f4dbd6eb_4_k_cu_749079ed_29214cuda3std3__45__cpo6cbeginE - _ZN39_INTERNAL_f4dbd6eb_4_k_cu_749079ed_29214cute1_E)
_ZN39_INTERNAL_f4dbd6eb_4_k_cu_749079ed_29214cute1_E:
	.zero		1
	.type		_ZN39_INTERNAL_f4dbd6eb_4_k_cu_749079ed_29214cuda3std3__45__cpo6cbeginE,@object
	.size		_ZN39_INTERNAL_f4dbd6eb_4_k_cu_749079ed_29214cuda3std3__45__cpo6cbeginE,(_ZN39_INTERNAL_f4dbd6eb_4_k_cu_749079ed_29214cuda3std3__48in_placeE - _ZN39_INTERNAL_f4dbd6eb_4_k_cu_749079ed_29214cuda3std3__45__cpo6cbeginE)
_ZN39_INTERNAL_f4dbd6eb_4_k_cu_749079ed_29214cuda3std3__45__cpo6cbeginE:
	.zero		1
	.type		_ZN39_INTERNAL_f4dbd6eb_4_k_cu_749079ed_29214cuda3std3__48in_placeE,@object
	.size		_ZN39_INTERNAL_f4dbd6eb_4_k_cu_749079ed_29214cuda3std3__48in_placeE,(_ZN39_INTERNAL_f4dbd6eb_4_k_cu_749079ed_29214cuda3std6ranges3__45__cpo9iter_moveE - _ZN39_INTERNAL_f4dbd6eb_4_k_cu_749079ed_29214cuda3std3__48in_placeE)
_ZN39_INTERNAL_f4dbd6eb_4_k_cu_749079ed_29214cuda3std3__48in_placeE:
	.zero		1
	.type		_ZN39_INTERNAL_f4dbd6eb_4_k_cu_749079ed_29214cuda3std6ranges3__45__cpo9iter_moveE,@object
	.size		_ZN39_INTERNAL_f4dbd6eb_4_k_cu_749079ed_29214cuda3std6ranges3__45__cpo9iter_moveE,(_ZN39_INTERNAL_f4dbd6eb_4_k_cu_749079ed_29214cuda3std3__45__cpo5beginE - _ZN39_INTERNAL_f4dbd6eb_4_k_cu_749079ed_29214cuda3std6ranges3__45__cpo9iter_moveE)
_ZN39_INTERNAL_f4dbd6eb_4_k_cu_749079ed_29214cuda3std6ranges3__45__cpo9iter_moveE:
	.zero		1
	.type		_ZN39_INTERNAL_f4dbd6eb_4_k_cu_749079ed_29214cuda3std3__45__cpo5beginE,@object
	.size		_ZN39_INTERNAL_f4dbd6eb_4_k_cu_749079ed_29214cuda3std3__45__cpo5beginE,(_ZN39_INTERNAL_f4dbd6eb_4_k_cu_749079ed_29214cuda3std3__441_GLOBAL__N__f4dbd6eb_4_k_cu_749079ed_29216ignoreE - _ZN39_INTERNAL_f4dbd6eb_4_k_cu_749079ed_29214cuda3std3__45__cpo5beginE)
_ZN39_INTERNAL_f4dbd6eb_4_k_cu_749079ed_29214cuda3std3__45__cpo5beginE:
	.zero		1
	.type		_ZN39_INTERNAL_f4dbd6eb_4_k_cu_749079ed_29214cuda3std3__441_GLOBAL__N__f4dbd6eb_4_k_cu_749079ed_29216ignoreE,@object
	.size		_ZN39_INTERNAL_f4dbd6eb_4_k_cu_749079ed_29214cuda3std3__441_GLOBAL__N__f4dbd6eb_4_k_cu_749079ed_29216ignoreE,(_ZN39_INTERNAL_f4dbd6eb_4_k_cu_749079ed_29214cute7productE - _ZN39_INTERNAL_f4dbd6eb_4_k_cu_749079ed_29214cuda3std3__441_GLOBAL__N__f4dbd6eb_4_k_cu_749079ed_29216ignoreE)
_ZN39_INTERNAL_f4dbd6eb_4_k_cu_749079ed_29214cuda3std3__441_GLOBAL__N__f4dbd6eb_4_k_cu_749079ed_29216ignoreE:
	.zero		1
	.type		_ZN39_INTERNAL_f4dbd6eb_4_k_cu_749079ed_29214cute7productE,@object
	.size		_ZN39_INTERNAL_f4dbd6eb_4_k_cu_749079ed_29214cute7productE,(_ZN39_INTERNAL_f4dbd6eb_4_k_cu_749079ed_29214cuda3std3__45__cpo3endE - _ZN39_INTERNAL_f4dbd6eb_4_k_cu_749079ed_29214cute7productE)
_ZN39_INTERNAL_f4dbd6eb_4_k_cu_749079ed_29214cute7productE:
	.zero		1
	.type		_ZN39_INTERNAL_f4dbd6eb_4_k_cu_749079ed_29214cuda3std3__45__cpo3endE,@object
	.size		_ZN39_INTERNAL_f4dbd6eb_4_k_cu_749079ed_29214cuda3std3__45__cpo3endE,(_ZN39_INTERNAL_f4dbd6eb_4_k_cu_749079ed_29214cuda3std3__419piecewise_constructE - _ZN39_INTERNAL_f4dbd6eb_4_k_cu_749079ed_29214cuda3std3__45__cpo3endE)
_ZN39_INTERNAL_f4dbd6eb_4_k_cu_749079ed_29214cuda3std3__45__cpo3endE:
	.zero		1
	.type		_ZN39_INTERNAL_f4dbd6eb_4_k_cu_749079ed_29214cuda3std3__419piecewise_constructE,@object
	.size		_ZN39_INTERNAL_f4dbd6eb_4_k_cu_749079ed_29214cuda3std3__419piecewise_constructE,(_ZN39_INTERNAL_f4dbd6eb_4_k_cu_749079ed_29214cuda3std3__45__cpo4cendE - _ZN39_INTERNAL_f4dbd6eb_4_k_cu_749079ed_29214cuda3std3__419piecewise_constructE)
_ZN39_INTERNAL_f4dbd6eb_4_k_cu_749079ed_29214cuda3std3__419piecewise_constructE:
	.zero		1
	.type		_ZN39_INTERNAL_f4dbd6eb_4_k_cu_749079ed_29214cuda3std3__45__cpo4cendE,@object
	.size		_ZN39_INTERNAL_f4dbd6eb_4_k_cu_749079ed_29214cuda3std3__45__cpo4cendE,(_ZN39_INTERNAL_f4dbd6eb_4_k_cu_749079ed_29214cuda3std6ranges3__45__cpo4swapE - _ZN39_INTERNAL_f4dbd6eb_4_k_cu_749079ed_29214cuda3std3__45__cpo4cendE)
_ZN39_INTERNAL_f4dbd6eb_4_k_cu_749079ed_29214cuda3std3__45__cpo4cendE:
	.zero		1
	.type		_ZN39_INTERNAL_f4dbd6eb_4_k_cu_749079ed_29214cuda3std6ranges3__45__cpo4swapE,@object
	.size		_ZN39_INTERNAL_f4dbd6eb_4_k_cu_749079ed_29214cuda3std6ranges3__45__cpo4swapE,(.L_7 - _ZN39_INTERNAL_f4dbd6eb_4_k_cu_749079ed_29214cuda3std6ranges3__45__cpo4swapE)
_ZN39_INTERNAL_f4dbd6eb_4_k_cu_749079ed_29214cuda3std6ranges3__45__cpo4swapE:
	.zero		1
.L_7:


//--------------------- .nv.constant0._ZN7cutlass13device_kernelINS_4conv6kernel13ConvUniversalINS1_16ConvProblemShapeILNS1_8OperatorE1ELi2EEENS1_10collective14CollectiveConvINS1_46MainloopSm90TmaGmmaWarpSpecializedImplicitGemmILS5_1ELi9ELi2EN4cute5tupleIJNSA_1CILi2EEENSC_ILi1EEESE_EEENS1_36KernelImplicitTmaWarpSpecializedSm90ELi1EEENSB_IJNSC_ILi128EEENSC_ILi64EEENSB_IJSJ_EEEEEENS_10bfloat16_tESM_NSA_8TiledMMAINSA_8MMA_AtomIJNSA_4SM904GMMA27MMA_64x64x16_F32BF16BF16_SSILNSQ_5MajorE0ELSS_1ELNSQ_7ScaleInE1ELST_1EEEEEENSA_6LayoutINSB_IJSE_SE_SE_EEENSB_IJNSC_ILi0EEESY_SY_EEEEENSB_IJNSA_10UnderscoreES11_S11_EEEEENS7_6detail26Sm90ImplicitGemmTileTraitsINSA_20SM90_TMA_LOAD_IM2COLENSA_14ComposedLayoutINSA_7SwizzleILi3ELi4ELi3EEENSA_18smem_ptr_flag_bitsILi16EEENSW_INSB_IJNSB_IJNSC_ILi8EEENSC_ILi16EEEEEENSB_IJSJ_SE_EEENSB_IJSE_NSC_ILi9EEEEEEEEENSB_IJNSB_IJSJ_NSC_ILi512EEEEEENSB_IJSE_SY_EEENSB_IJSY_NSC_ILi8192EEEEEEEEEEEEEvEENS15_INSA_23SM90_TMA_LOAD_MULTICASTENS17_IS19_S1B_NSW_INSB_IJS1F_NSB_IJS1C_S1C_EEES1H_EEENSB_IJS1L_S1K_NSB_IJSY_NSC_ILi4096EEEEEEEEEEEEEvEEEENS_8epilogue10collective6detail29Sm90TmaWarpSpecializedAdapterINS23_15DefaultEpilogueISM_NSB_IJNSB_IJlllEEESE_SY_EEES28_NS22_6thread17LinearCombinationISM_Li1EffLNS29_9ScaleType4KindE0ELNS_15FloatRoundStyleE2ESM_EENS_4gemm15EpilogueDefaultEEEEEvvEEEEvNT_6ParamsE --------------------------
	.section	.nv.constant0._ZN7cutlass13device_kernelINS_4conv6kernel13ConvUniversalINS1_16ConvProblemShapeILNS1_8OperatorE1ELi2EEENS1_10collective14CollectiveConvINS1_46MainloopSm90TmaGmmaWarpSpecializedImplicitGemmILS5_1ELi9ELi2EN4cute5tupleIJNSA_1CILi2EEENSC_ILi1EEESE_EEENS1_36KernelImplicitTmaWarpSpecializedSm90ELi1EEENSB_IJNSC_ILi128EEENSC_ILi64EEENSB_IJSJ_EEEEEENS_10bfloat16_tESM_NSA_8TiledMMAINSA_8MMA_AtomIJNSA_4SM904GMMA27MMA_64x64x16_F32BF16BF16_SSILNSQ_5MajorE0ELSS_1ELNSQ_7ScaleInE1ELST_1EEEEEENSA_6LayoutINSB_IJSE_SE_SE_EEENSB_IJNSC_ILi0EEESY_SY_EEEEENSB_IJNSA_10UnderscoreES11_S11_EEEEENS7_6detail26Sm90ImplicitGemmTileTraitsINSA_20SM90_TMA_LOAD_IM2COLENSA_14ComposedLayoutINSA_7SwizzleILi3ELi4ELi3EEENSA_18smem_ptr_flag_bitsILi16EEENSW_INSB_IJNSB_IJNSC_ILi8EEENSC_ILi16EEEEEENSB_IJSJ_SE_EEENSB_IJSE_NSC_ILi9EEEEEEEEENSB_IJNSB_IJSJ_NSC_ILi512EEEEEENSB_IJSE_SY_EEENSB_IJSY_NSC_ILi8192EEEEEEEEEEEEEvEENS15_INSA_23SM90_TMA_LOAD_MULTICASTENS17_IS19_S1B_NSW_INSB_IJS1F_NSB_IJS1C_S1C_EEES1H_EEENSB_IJS1L_S1K_NSB_IJSY_NSC_ILi4096EEEEEEEEEEEEEvEEEENS_8epilogue10collective6detail29Sm90TmaWarpSpecializedAdapterINS23_15DefaultEpilogueISM_NSB_IJNSB_IJlllEEESE_SY_EEES28_NS22_6thread17LinearCombinationISM_Li1EffLNS29_9ScaleType4KindE0ELNS_15FloatRoundStyleE2ESM_EENS_4gemm15EpilogueDefaultEEEEEvvEEEEvNT_6ParamsE,"a",@progbits
	.sectionflags	@""
	.align	4
.nv.constant0._ZN7cutlass13device_kernelINS_4conv6kernel13ConvUniversalINS1_16ConvProblemShapeILNS1_8OperatorE1ELi2EEENS1_10collective14CollectiveConvINS1_46MainloopSm90TmaGmmaWarpSpecializedImplicitGemmILS5_1ELi9ELi2EN4cute5tupleIJNSA_1CILi2EEENSC_ILi1EEESE_EEENS1_36KernelImplicitTmaWarpSpecializedSm90ELi1EEENSB_IJNSC_ILi128EEENSC_ILi64EEENSB_IJSJ_EEEEEENS_10bfloat16_tESM_NSA_8TiledMMAINSA_8MMA_AtomIJNSA_4SM904GMMA27MMA_64x64x16_F32BF16BF16_SSILNSQ_5MajorE0ELSS_1ELNSQ_7ScaleInE1ELST_1EEEEEENSA_6LayoutINSB_IJSE_SE_SE_EEENSB_IJNSC_ILi0EEESY_SY_EEEEENSB_IJNSA_10UnderscoreES11_S11_EEEEENS7_6detail26Sm90ImplicitGemmTileTraitsINSA_20SM90_TMA_LOAD_IM2COLENSA_14ComposedLayoutINSA_7SwizzleILi3ELi4ELi3EEENSA_18smem_ptr_flag_bitsILi16EEENSW_INSB_IJNSB_IJNSC_ILi8EEENSC_ILi16EEEEEENSB_IJSJ_SE_EEENSB_IJSE_NSC_ILi9EEEEEEEEENSB_IJNSB_IJSJ_NSC_ILi512EEEEEENSB_IJSE_SY_EEENSB_IJSY_NSC_ILi8192EEEEEEEEEEEEEvEENS15_INSA_23SM90_TMA_LOAD_MULTICASTENS17_IS19_S1B_NSW_INSB_IJS1F_NSB_IJS1C_S1C_EEES1H_EEENSB_IJS1L_S1K_NSB_IJSY_NSC_ILi4096EEEEEEEEEEEEEvEEEENS_8epilogue10collective6detail29Sm90TmaWarpSpecializedAdapterINS23_15DefaultEpilogueISM_NSB_IJNSB_IJlllEEESE_SY_EEES28_NS22_6thread17LinearCombinationISM_Li1EffLNS29_9ScaleType4KindE0ELNS_15FloatRoundStyleE2ESM_EENS_4gemm15EpilogueDefaultEEEEEvvEEEEvNT_6ParamsE:
	.zero		1536


//--------------------- SYMBOLS --------------------------

	.type		.nv.reservedSmem.offset0,@object
	.size		.nv.reservedSmem.offset0,0x4
